// auto-generated by cutlass_sweep.gemm — config: {"arch": "sm_100", "cluster_m": 2, "cluster_n": 2, "dtype": "int8", "stages": 4, "tile_k": 64, "tile_m": 128, "tile_n": 64}
#include "cutlass/cutlass.h"
#include "cutlass/gemm/collective/collective_builder.hpp"
#include "cutlass/gemm/device/gemm_universal_adapter.h"
#include "cutlass/gemm/kernel/gemm_universal.hpp"
#include "cutlass/epilogue/collective/collective_builder.hpp"

using ElemA = int8_t;
using ElemB = int8_t;
using ElemCD = int8_t;
using Acc  = int32_t;
using TileShape    = cute::Shape<cute::_128, cute::_64, cute::_64>;
using ClusterShape = cute::Shape<cute::_2, cute::_2, cute::_1>;

using CollectiveEpilogue = typename cutlass::epilogue::collective::CollectiveBuilder<
    cutlass::arch::Sm100, cutlass::arch::OpClassTensorOp,
    TileShape, ClusterShape,
    cutlass::epilogue::collective::EpilogueTileAuto,
    Acc, Acc,
    ElemCD, cutlass::layout::RowMajor, 128 / cutlass::sizeof_bits<ElemCD>::value,
    ElemCD, cutlass::layout::RowMajor, 128 / cutlass::sizeof_bits<ElemCD>::value,
    cutlass::epilogue::collective::EpilogueScheduleAuto
  >::CollectiveOp;

using CollectiveMainloop = typename cutlass::gemm::collective::CollectiveBuilder<
    cutlass::arch::Sm100, cutlass::arch::OpClassTensorOp,
    ElemA, cutlass::layout::RowMajor, 128 / cutlass::sizeof_bits<ElemA>::value,
    ElemB, cutlass::layout::ColumnMajor, 128 / cutlass::sizeof_bits<ElemB>::value,
    Acc,
    TileShape, ClusterShape,
    cutlass::gemm::collective::StageCount<4>,
    cutlass::gemm::collective::KernelScheduleAuto
  >::CollectiveOp;

using GemmKernel = cutlass::gemm::kernel::GemmUniversal<
    cute::Shape<int,int,int,int>,
    CollectiveMainloop,
    CollectiveEpilogue
>;
using Gemm = cutlass::gemm::device::GemmUniversalAdapter<GemmKernel>;

// Force the device kernel symbol into the cubin without needing a host main.
auto* _anchor = &cutlass::device_kernel<GemmKernel>;


// ===== COMPILED SASS (sm_100a) =====

	.target	sm_100a

	.elftype	@"ET_EXEC"


//--------------------- .note.nv.tkinfo           --------------------------
	.section	.note.nv.tkinfo,"",@"SHT_NOTE"
	.sectionflags	@"SHF_NOTE_NV_TKINFO"
	.tkinfo
        /*0018*/ 	.word	0x00000002
        /*0030*/ 	.string	""
        /*0030*/ 	.string	"ptxas"
        /*0030*/ 	.string	"Cuda compilation tools, release 13.0, V13.0.88"
        /*0030*/ 	.string	"Build cuda_13.0.r13.0/compiler.36424714_0"
        /*0030*/ 	.string	"-arch sm_100a -m 64 "



//--------------------- .note.nv.cuinfo           --------------------------
	.section	.note.nv.cuinfo,"",@"SHT_NOTE"
	.sectionflags	@"SHF_NOTE_NV_CUINFO"
        /*0018*/ 	.short	0x0002
        /*001a*/ 	.short	0x0064
        /*001c*/ 	.short	0x0082
	.zero		2


//--------------------- .nv.info                  --------------------------
	.section	.nv.info,"",@"SHT_CUDA_INFO"
	.align	4


	//----- nvinfo : EIATTR_REGCOUNT
	.align		4
        /*0000*/ 	.byte	0x04, 0x2f
        /*0002*/ 	.short	(.L_19 - .L_18)
	.align		4
.L_18:
        /*0004*/ 	.word	index@(_ZN7cutlass13device_kernelINS_4gemm6kernel13GemmUniversalIN4cute5tupleIJiiiiEEENS1_10collective13CollectiveMmaINS1_35MainloopSm100TmaUmmaWarpSpecializedILi4ELi2ELi4ENS5_IJNS4_1CILi2EEESB_NSA_ILi1EEEEEEEENS5_IJNSA_ILi128EEENSA_ILi64EEESG_EEEaNS5_IJlSC_lEEEaSI_NS4_8TiledMMAINS4_8MMA_AtomIJNS4_21SM100_MMA_S8_2x1SM_SSIaaiLi128ELi64ELNS4_4UMMA5MajorE0ELSN_0ELNSM_8SaturateE0EEEEEENS4_6LayoutINS5_IJSC_SC_SC_EEENS5_IJNSA_ILi0EEEST_ST_EEEEENS5_IJNS4_10UnderscoreESW_SW_EEEEENS4_28SM100_TMA_2SM_LOAD_MULTICASTENS4_14ComposedLayoutINS4_7SwizzleILi2ELi4ELi3EEENS4_18smem_ptr_flag_bitsILi8EEENSR_INS5_IJNSA_ILi8EEESG_EEENS5_IJSG_SC_EEEEEEEvNS4_8identityENS4_18SM100_TMA_2SM_LOADES19_vS1A_EENS_8epilogue10collective18CollectiveEpilogueINS1D_23Sm100TmaWarpSpecializedILi1ELi1ELi32ELb0ELb0EEEJNS5_IJSG_SG_SG_EEENS5_IJNSR_ISG_SC_EES1J_EEEaSI_aSI_NS1D_6fusion15FusionCallbacksIS1H_NS1L_17LinearCombinationIaiaiLNS_15FloatRoundStyleE2EEES1I_S1K_JEEENS4_5SM1004TMEM4LOAD26SM100_TMEM_LOAD_32dp32b32xENS4_13SM90_TMA_LOADES19_NS4_39AutoVectorizingCopyWithAssumedAlignmentILi128EEENS4_14SM90_TMA_STOREES19_S1X_S1X_EEEvvEEEEvNT_6ParamsE)
        /*0008*/ 	.word	0x0000005b


	//----- nvinfo : EIATTR_FRAME_SIZE
	.align		4
.L_19:
        /*000c*/ 	.byte	0x04, 0x11
        /*000e*/ 	.short	(.L_21 - .L_20)
	.align		4
.L_20:
        /*0010*/ 	.word	index@($__internal_2_$__cuda_sm10x_tcgen05_guardrail_trap_unallocated_columns_being_dealloced)
        /*0014*/ 	.word	0x00000000


	//----- nvinfo : EIATTR_FRAME_SIZE
	.align		4
.L_21:
        /*0018*/ 	.byte	0x04, 0x11
        /*001a*/ 	.short	(.L_23 - .L_22)
	.align		4
.L_22:
        /*001c*/ 	.word	index@($__internal_1_$__cuda_sm10x_tcgen05_guardrail_trap_phase_invalid_during_alloc)
        /*0020*/ 	.word	0x00000000


	//----- nvinfo : EIATTR_FRAME_SIZE
	.align		4
.L_23:
        /*0024*/ 	.byte	0x04, 0x11
        /*0026*/ 	.short	(.L_25 - .L_24)
	.align		4
.L_24:
        /*0028*/ 	.word	index@($__internal_0_$__cuda_sm10x_tcgen05_guardrail_trap_col_being_dealloced_not_returned_by_alloc)
        /*002c*/ 	.word	0x00000000


	//----- nvinfo : EIATTR_FRAME_SIZE
	.align		4
.L_25:
        /*0030*/ 	.byte	0x04, 0x11
        /*0032*/ 	.short	(.L_27 - .L_26)
	.align		4
.L_26:
        /*0034*/ 	.word	index@(_ZN7cutlass13device_kernelINS_4gemm6kernel13GemmUniversalIN4cute5tupleIJiiiiEEENS1_10collective13CollectiveMmaINS1_35MainloopSm100TmaUmmaWarpSpecializedILi4ELi2ELi4ENS5_IJNS4_1CILi2EEESB_NSA_ILi1EEEEEEEENS5_IJNSA_ILi128EEENSA_ILi64EEESG_EEEaNS5_IJlSC_lEEEaSI_NS4_8TiledMMAINS4_8MMA_AtomIJNS4_21SM100_MMA_S8_2x1SM_SSIaaiLi128ELi64ELNS4_4UMMA5MajorE0ELSN_0ELNSM_8SaturateE0EEEEEENS4_6LayoutINS5_IJSC_SC_SC_EEENS5_IJNSA_ILi0EEEST_ST_EEEEENS5_IJNS4_10UnderscoreESW_SW_EEEEENS4_28SM100_TMA_2SM_LOAD_MULTICASTENS4_14ComposedLayoutINS4_7SwizzleILi2ELi4ELi3EEENS4_18smem_ptr_flag_bitsILi8EEENSR_INS5_IJNSA_ILi8EEESG_EEENS5_IJSG_SC_EEEEEEEvNS4_8identityENS4_18SM100_TMA_2SM_LOADES19_vS1A_EENS_8epilogue10collective18CollectiveEpilogueINS1D_23Sm100TmaWarpSpecializedILi1ELi1ELi32ELb0ELb0EEEJNS5_IJSG_SG_SG_EEENS5_IJNSR_ISG_SC_EES1J_EEEaSI_aSI_NS1D_6fusion15FusionCallbacksIS1H_NS1L_17LinearCombinationIaiaiLNS_15FloatRoundStyleE2EEES1I_S1K_JEEENS4_5SM1004TMEM4LOAD26SM100_TMEM_LOAD_32dp32b32xENS4_13SM90_TMA_LOADES19_NS4_39AutoVectorizingCopyWithAssumedAlignmentILi128EEENS4_14SM90_TMA_STOREES19_S1X_S1X_EEEvvEEEEvNT_6ParamsE)
        /*0038*/ 	.word	0x00000000


	//----- nvinfo : EIATTR_MIN_STACK_SIZE
	.align		4
.L_27:
        /*003c*/ 	.byte	0x04, 0x12
        /*003e*/ 	.short	(.L_29 - .L_28)
	.align		4
.L_28:
        /*0040*/ 	.word	index@(_ZN7cutlass13device_kernelINS_4gemm6kernel13GemmUniversalIN4cute5tupleIJiiiiEEENS1_10collective13CollectiveMmaINS1_35MainloopSm100TmaUmmaWarpSpecializedILi4ELi2ELi4ENS5_IJNS4_1CILi2EEESB_NSA_ILi1EEEEEEEENS5_IJNSA_ILi128EEENSA_ILi64EEESG_EEEaNS5_IJlSC_lEEEaSI_NS4_8TiledMMAINS4_8MMA_AtomIJNS4_21SM100_MMA_S8_2x1SM_SSIaaiLi128ELi64ELNS4_4UMMA5MajorE0ELSN_0ELNSM_8SaturateE0EEEEEENS4_6LayoutINS5_IJSC_SC_SC_EEENS5_IJNSA_ILi0EEEST_ST_EEEEENS5_IJNS4_10UnderscoreESW_SW_EEEEENS4_28SM100_TMA_2SM_LOAD_MULTICASTENS4_14ComposedLayoutINS4_7SwizzleILi2ELi4ELi3EEENS4_18smem_ptr_flag_bitsILi8EEENSR_INS5_IJNSA_ILi8EEESG_EEENS5_IJSG_SC_EEEEEEEvNS4_8identityENS4_18SM100_TMA_2SM_LOADES19_vS1A_EENS_8epilogue10collective18CollectiveEpilogueINS1D_23Sm100TmaWarpSpecializedILi1ELi1ELi32ELb0ELb0EEEJNS5_IJSG_SG_SG_EEENS5_IJNSR_ISG_SC_EES1J_EEEaSI_aSI_NS1D_6fusion15FusionCallbacksIS1H_NS1L_17LinearCombinationIaiaiLNS_15FloatRoundStyleE2EEES1I_S1K_JEEENS4_5SM1004TMEM4LOAD26SM100_TMEM_LOAD_32dp32b32xENS4_13SM90_TMA_LOADES19_NS4_39AutoVectorizingCopyWithAssumedAlignmentILi128EEENS4_14SM90_TMA_STOREES19_S1X_S1X_EEEvvEEEEvNT_6ParamsE)
        /*0044*/ 	.word	0x00000000
.L_29:


//--------------------- .nv.compat                --------------------------
	.section	.nv.compat,"",@"SHT_CUDA_COMPAT_INFO"
	.align	4
        /*0000*/ 	.byte	0x02, 0x09, 0x01, 0x00, 0x02, 0x02, 0x03, 0x00, 0x02, 0x05, 0x06, 0x00, 0x03, 0x07, 0x01, 0x01
        /*0010*/ 	.byte	0x02, 0x03, 0x01, 0x00, 0x02, 0x06, 0x01, 0x00, 0x04, 0x0b, 0x08, 0x00, 0x01, 0x00, 0x00, 0x00
        /*0020*/ 	.byte	0x00, 0x00, 0x00, 0x00


//--------------------- .nv.info._ZN7cutlass13device_kernelINS_4gemm6kernel13GemmUniversalIN4cute5tupleIJiiiiEEENS1_10collective13CollectiveMmaINS1_35MainloopSm100TmaUmmaWarpSpecializedILi4ELi2ELi4ENS5_IJNS4_1CILi2EEESB_NSA_ILi1EEEEEEEENS5_IJNSA_ILi128EEENSA_ILi64EEESG_EEEaNS5_IJlSC_lEEEaSI_NS4_8TiledMMAINS4_8MMA_AtomIJNS4_21SM100_MMA_S8_2x1SM_SSIaaiLi128ELi64ELNS4_4UMMA5MajorE0ELSN_0ELNSM_8SaturateE0EEEEEENS4_6LayoutINS5_IJSC_SC_SC_EEENS5_IJNSA_ILi0EEEST_ST_EEEEENS5_IJNS4_10UnderscoreESW_SW_EEEEENS4_28SM100_TMA_2SM_LOAD_MULTICASTENS4_14ComposedLayoutINS4_7SwizzleILi2ELi4ELi3EEENS4_18smem_ptr_flag_bitsILi8EEENSR_INS5_IJNSA_ILi8EEESG_EEENS5_IJSG_SC_EEEEEEEvNS4_8identityENS4_18SM100_TMA_2SM_LOADES19_vS1A_EENS_8epilogue10collective18CollectiveEpilogueINS1D_23Sm100TmaWarpSpecializedILi1ELi1ELi32ELb0ELb0EEEJNS5_IJSG_SG_SG_EEENS5_IJNSR_ISG_SC_EES1J_EEEaSI_aSI_NS1D_6fusion15FusionCallbacksIS1H_NS1L_17LinearCombinationIaiaiLNS_15FloatRoundStyleE2EEES1I_S1K_JEEENS4_5SM1004TMEM4LOAD26SM100_TMEM_LOAD_32dp32b32xENS4_13SM90_TMA_LOADES19_NS4_39AutoVectorizingCopyWithAssumedAlignmentILi128EEENS4_14SM90_TMA_STOREES19_S1X_S1X_EEEvvEEEEvNT_6ParamsE --------------------------
	.section	.nv.info._ZN7cutlass13device_kernelINS_4gemm6kernel13GemmUniversalIN4cute5tupleIJiiiiEEENS1_10collective13CollectiveMmaINS1_35MainloopSm100TmaUmmaWarpSpecializedILi4ELi2ELi4ENS5_IJNS4_1CILi2EEESB_NSA_ILi1EEEEEEEENS5_IJNSA_ILi128EEENSA_ILi64EEESG_EEEaNS5_IJlSC_lEEEaSI_NS4_8TiledMMAINS4_8MMA_AtomIJNS4_21SM100_MMA_S8_2x1SM_SSIaaiLi128ELi64ELNS4_4UMMA5MajorE0ELSN_0ELNSM_8SaturateE0EEEEEENS4_6LayoutINS5_IJSC_SC_SC_EEENS5_IJNSA_ILi0EEEST_ST_EEEEENS5_IJNS4_10UnderscoreESW_SW_EEEEENS4_28SM100_TMA_2SM_LOAD_MULTICASTENS4_14ComposedLayoutINS4_7SwizzleILi2ELi4ELi3EEENS4_18smem_ptr_flag_bitsILi8EEENSR_INS5_IJNSA_ILi8EEESG_EEENS5_IJSG_SC_EEEEEEEvNS4_8identityENS4_18SM100_TMA_2SM_LOADES19_vS1A_EENS_8epilogue10collective18CollectiveEpilogueINS1D_23Sm100TmaWarpSpecializedILi1ELi1ELi32ELb0ELb0EEEJNS5_IJSG_SG_SG_EEENS5_IJNSR_ISG_SC_EES1J_EEEaSI_aSI_NS1D_6fusion15FusionCallbacksIS1H_NS1L_17LinearCombinationIaiaiLNS_15FloatRoundStyleE2EEES1I_S1K_JEEENS4_5SM1004TMEM4LOAD26SM100_TMEM_LOAD_32dp32b32xENS4_13SM90_TMA_LOADES19_NS4_39AutoVectorizingCopyWithAssumedAlignmentILi128EEENS4_14SM90_TMA_STOREES19_S1X_S1X_EEEvvEEEEvNT_6ParamsE,"",@"SHT_CUDA_INFO"
	.sectionflags	@""
	.align	4


	//----- nvinfo : EIATTR_CUDA_API_VERSION
	.align		4
        /*0000*/ 	.byte	0x04, 0x37
        /*0002*/ 	.short	(.L_31 - .L_30)
.L_30:
        /*0004*/ 	.word	0x00000082


	//----- nvinfo : EIATTR_KPARAM_INFO
	.align		4
.L_31:
        /*0008*/ 	.byte	0x04, 0x17
        /*000a*/ 	.short	(.L_33 - .L_32)
.L_32:
        /*000c*/ 	.word	0x00000000
        /*0010*/ 	.short	0x0000
        /*0012*/ 	.short	0x0000
        /*0014*/ 	.byte	0x00, 0xf0, 0x01, 0x20


	//----- nvinfo : EIATTR_AT_ENTRY_FRAGMENTS
	.align		4
.L_33:
        /*0018*/ 	.byte	0x04, 0x4f
        /*001a*/ 	.short	(.L_35 - .L_34)


	//   ....[0]....
.L_34:
        /*001c*/ 	.word	0x00000007


	//----- nvinfo : EIATTR_RESERVED_SMEM_USED
	.align		4
.L_35:
        /*0020*/ 	.byte	0x01, 0x41
	.zero		2


	//----- nvinfo : EIATTR_SPARSE_MMA_MASK
	.align		4
        /*0024*/ 	.byte	0x03, 0x50
        /*0026*/ 	.short	0x0000


	//----- nvinfo : EIATTR_TCGEN05_2CTA_USED
	.align		4
        /*0028*/ 	.byte	0x01, 0x52
	.zero		2


	//----- nvinfo : EIATTR_MAXREG_COUNT
	.align		4
        /*002c*/ 	.byte	0x03, 0x1b
        /*002e*/ 	.short	0x00ff


	//----- nvinfo : EIATTR_NUM_BARRIERS
	.align		4
        /*0030*/ 	.byte	0x02, 0x4c
        /*0032*/ 	.byte	0x07
	.zero		1


	//----- nvinfo : EIATTR_EXTERNS
	.align		4
        /*0034*/ 	.byte	0x04, 0x0f
        /*0036*/ 	.short	(.L_37 - .L_36)


	//   ....[0]....
	.align		4
.L_36:
        /*0038*/ 	.word	index@(__assertfail)


	//----- nvinfo : EIATTR_MERCURY_ISA_VERSION
	.align		4
.L_37:
        /*003c*/ 	.byte	0x03, 0x5f
        /*003e*/ 	.short	0x0101


	//----- nvinfo : EIATTR_INT_WARP_WIDE_INSTR_OFFSETS
	.align		4
        /*0040*/ 	.byte	0x04, 0x31
        /*0042*/ 	.short	(.L_39 - .L_38)


	//   ....[0]....
.L_38:
        /*0044*/ 	.word	0x00000d00


	//   ....[1]....
        /*0048*/ 	.word	0x00000da0


	//   ....[2]....
        /*004c*/ 	.word	0x00004160


	//   ....[3]....
        /*0050*/ 	.word	0x00004190


	//   ....[4]....
        /*0054*/ 	.word	0x000041b0


	//   ....[5]....
        /*0058*/ 	.word	0x00004ce0


	//   ....[6]....
        /*005c*/ 	.word	0x00004d90


	//----- nvinfo : EIATTR_COOP_GROUP_MASK_REGIDS
	.align		4
.L_39:
        /*0060*/ 	.byte	0x04, 0x29
        /*0062*/ 	.short	(.L_41 - .L_40)


	//   ....[0]....
.L_40:
        /*0064*/ 	.word	0xffffffff


	//   ....[1]....
        /*0068*/ 	.word	0xffffffff


	//   ....[2]....
        /*006c*/ 	.word	0xffffffff


	//   ....[3]....
        /*0070*/ 	.word	0xffffffff


	//   ....[4]....
        /*0074*/ 	.word	0xffffffff


	//   ....[5]....
        /*0078*/ 	.word	0xffffffff


	//   ....[6]....
        /*007c*/ 	.word	0xffffffff


	//   ....[7]....
        /*0080*/ 	.word	0xffffffff


	//   ....[8]....
        /*0084*/ 	.word	0xffffffff


	//   ....[9]....
        /*0088*/ 	.word	0xffffffff


	//   ....[10]....
        /*008c*/ 	.word	0xffffffff


	//   ....[11]....
        /*0090*/ 	.word	0xffffffff


	//   ....[12]....
        /*0094*/ 	.word	0xffffffff


	//   ....[13]....
        /*0098*/ 	.word	0xffffffff


	//----- nvinfo : EIATTR_COOP_GROUP_INSTR_OFFSETS
	.align		4
.L_41:
        /*009c*/ 	.byte	0x04, 0x28
        /*009e*/ 	.short	(.L_43 - .L_42)


	//   ....[0]....
.L_42:
        /*00a0*/ 	.word	0x000000b0


	//   ....[1]....
        /*00a4*/ 	.word	0x00000510


	//   ....[2]....
        /*00a8*/ 	.word	0x000006d0


	//   ....[3]....
        /*00ac*/ 	.word	0x00000800


	//   ....[4]....
        /*00b0*/ 	.word	0x000008f0


	//   ....[5]....
        /*00b4*/ 	.word	0x00000a50


	//   ....[6]....
        /*00b8*/ 	.word	0x00000be0


	//   ....[7]....
        /*00bc*/ 	.word	0x00000e20


	//   ....[8]....
        /*00c0*/ 	.word	0x00002180


	//   ....[9]....
        /*00c4*/ 	.word	0x00003020


	//   ....[10]....
        /*00c8*/ 	.word	0x000034f0


	//   ....[11]....
        /*00cc*/ 	.word	0x00003520


	//   ....[12]....
        /*00d0*/ 	.word	0x00004060


	//   ....[13]....
        /*00d4*/ 	.word	0x00004270


	//----- nvinfo : EIATTR_VRC_CTA_INIT_COUNT
	.align		4
.L_43:
        /*00d8*/ 	.byte	0x02, 0x4a
        /*00da*/ 	.byte	0x80
	.zero		1


	//----- nvinfo : EIATTR_SYSCALL_OFFSETS
	.align		4
        /*00dc*/ 	.byte	0x04, 0x46
        /*00de*/ 	.short	(.L_45 - .L_44)


	//   ....[0]....
.L_44:
        /*00e0*/ 	.word	0x00005900


	//   ....[1]....
        /*00e4*/ 	.word	0x00005a40


	//   ....[2]....
        /*00e8*/ 	.word	0x00006170


	//----- nvinfo : EIATTR_MBARRIER_INSTR_OFFSETS
	.align		4
.L_45:
        /*00ec*/ 	.byte	0x04, 0x39
        /*00ee*/ 	.short	(.L_47 - .L_46)


	//   ....[0]....
.L_46:
        /*00f0*/ 	.word	0x00000640
        /*00f4*/ 	.word	0x000000ff
        /*00f8*/ 	.word	0x00000000
        /*00fc*/ 	.short	0x0100
        /*00fe*/ 	.byte	0x04
	.zero		1


	//   ....[1]....
        /*0100*/ 	.word	0x00000650
        /*0104*/ 	.word	0x000000ff
        /*0108*/ 	.word	0x00000020
        /*010c*/ 	.short	0x0100
        /*010e*/ 	.byte	0x04
	.zero		1


	//   ....[2]....
        /*0110*/ 	.word	0x00000660
        /*0114*/ 	.word	0x000000ff
        /*0118*/ 	.word	0x00000008
        /*011c*/ 	.short	0x0100
        /*011e*/ 	.byte	0x04
	.zero		1


	//   ....[3]....
        /*0120*/ 	.word	0x00000670
        /*0124*/ 	.word	0x000000ff
        /*0128*/ 	.word	0x00000028
        /*012c*/ 	.short	0x0100
        /*012e*/ 	.byte	0x04
	.zero		1


	//   ....[4]....
        /*0130*/ 	.word	0x00000680
        /*0134*/ 	.word	0x000000ff
        /*0138*/ 	.word	0x00000010
        /*013c*/ 	.short	0x0100
        /*013e*/ 	.byte	0x04
	.zero		1


	//   ....[5]....
        /*0140*/ 	.word	0x00000690
        /*0144*/ 	.word	0x000000ff
        /*0148*/ 	.word	0x00000030
        /*014c*/ 	.short	0x0100
        /*014e*/ 	.byte	0x04
	.zero		1


	//   ....[6]....
        /*0150*/ 	.word	0x000006a0
        /*0154*/ 	.word	0x000000ff
        /*0158*/ 	.word	0x00000018
        /*015c*/ 	.short	0x0100
        /*015e*/ 	.byte	0x04
	.zero		1


	//   ....[7]....
        /*0160*/ 	.word	0x000006b0
        /*0164*/ 	.word	0x000000ff
        /*0168*/ 	.word	0x00000038
        /*016c*/ 	.short	0x0100
        /*016e*/ 	.byte	0x04
	.zero		1


	//   ....[8]....
        /*0170*/ 	.word	0x000007d0
        /*0174*/ 	.word	0x000000ff
        /*0178*/ 	.word	0x00000040
        /*017c*/ 	.short	0x0100
        /*017e*/ 	.byte	0x04
	.zero		1


	//   ....[9]....
        /*0180*/ 	.word	0x000007e0
        /*0184*/ 	.word	0x000000ff
        /*0188*/ 	.word	0x00000048
        /*018c*/ 	.short	0x0100
        /*018e*/ 	.byte	0x04
	.zero		1


	//   ....[10]....
        /*0190*/ 	.word	0x000008c0
        /*0194*/ 	.word	0x000000ff
        /*0198*/ 	.word	0x00000050
        /*019c*/ 	.short	0x0100
        /*019e*/ 	.byte	0x06
	.zero		1


	//   ....[11]....
        /*01a0*/ 	.word	0x000008d0
        /*01a4*/ 	.word	0x000000ff
        /*01a8*/ 	.word	0x00000058
        /*01ac*/ 	.short	0x0100
        /*01ae*/ 	.byte	0x06
	.zero		1


	//   ....[12]....
        /*01b0*/ 	.word	0x00000a00
        /*01b4*/ 	.word	0x000000ff
        /*01b8*/ 	.word	0x00000060
        /*01bc*/ 	.short	0x0100
        /*01be*/ 	.byte	0x06
	.zero		1


	//   ....[13]....
        /*01c0*/ 	.word	0x00000a10
        /*01c4*/ 	.word	0x000000ff
        /*01c8*/ 	.word	0x00000070
        /*01cc*/ 	.short	0x0100
        /*01ce*/ 	.byte	0x06
	.zero		1


	//   ....[14]....
        /*01d0*/ 	.word	0x00000a20
        /*01d4*/ 	.word	0x000000ff
        /*01d8*/ 	.word	0x00000068
        /*01dc*/ 	.short	0x0100
        /*01de*/ 	.byte	0x06
	.zero		1


	//   ....[15]....
        /*01e0*/ 	.word	0x00000a30
        /*01e4*/ 	.word	0x000000ff
        /*01e8*/ 	.word	0x00000078
        /*01ec*/ 	.short	0x0100
        /*01ee*/ 	.byte	0x06
	.zero		1


	//   ....[16]....
        /*01f0*/ 	.word	0x00000b50
        /*01f4*/ 	.word	0x000000ff
        /*01f8*/ 	.word	0x00000080
        /*01fc*/ 	.short	0x0100
        /*01fe*/ 	.byte	0x04
	.zero		1


	//   ....[17]....
        /*0200*/ 	.word	0x00000b60
        /*0204*/ 	.word	0x000000ff
        /*0208*/ 	.word	0x000000a0
        /*020c*/ 	.short	0x0100
        /*020e*/ 	.byte	0x04
	.zero		1


	//   ....[18]....
        /*0210*/ 	.word	0x00000b70
        /*0214*/ 	.word	0x000000ff
        /*0218*/ 	.word	0x00000088
        /*021c*/ 	.short	0x0100
        /*021e*/ 	.byte	0x04
	.zero		1


	//   ....[19]....
        /*0220*/ 	.word	0x00000b80
        /*0224*/ 	.word	0x000000ff
        /*0228*/ 	.word	0x000000a8
        /*022c*/ 	.short	0x0100
        /*022e*/ 	.byte	0x04
	.zero		1


	//   ....[20]....
        /*0230*/ 	.word	0x00000b90
        /*0234*/ 	.word	0x000000ff
        /*0238*/ 	.word	0x00000090
        /*023c*/ 	.short	0x0100
        /*023e*/ 	.byte	0x04
	.zero		1


	//   ....[21]....
        /*0240*/ 	.word	0x00000ba0
        /*0244*/ 	.word	0x000000ff
        /*0248*/ 	.word	0x000000b0
        /*024c*/ 	.short	0x0100
        /*024e*/ 	.byte	0x04
	.zero		1


	//   ....[22]....
        /*0250*/ 	.word	0x00000bb0
        /*0254*/ 	.word	0x000000ff
        /*0258*/ 	.word	0x00000098
        /*025c*/ 	.short	0x0100
        /*025e*/ 	.byte	0x04
	.zero		1


	//   ....[23]....
        /*0260*/ 	.word	0x00000bc0
        /*0264*/ 	.word	0x000000ff
        /*0268*/ 	.word	0x000000b8
        /*026c*/ 	.short	0x0100
        /*026e*/ 	.byte	0x04
	.zero		1


	//   ....[24]....
        /*0270*/ 	.word	0x00000cb0
        /*0274*/ 	.word	0x000000ff
        /*0278*/ 	.word	0x000000c0
        /*027c*/ 	.short	0x0100
        /*027e*/ 	.byte	0x04
	.zero		1


	//   ....[25]....
        /*0280*/ 	.word	0x00000cc0
        /*0284*/ 	.word	0x000000ff
        /*0288*/ 	.word	0x000000d0
        /*028c*/ 	.short	0x0100
        /*028e*/ 	.byte	0x04
	.zero		1


	//   ....[26]....
        /*0290*/ 	.word	0x00000cd0
        /*0294*/ 	.word	0x000000ff
        /*0298*/ 	.word	0x000000c8
        /*029c*/ 	.short	0x0100
        /*029e*/ 	.byte	0x04
	.zero		1


	//   ....[27]....
        /*02a0*/ 	.word	0x00000ce0
        /*02a4*/ 	.word	0x000000ff
        /*02a8*/ 	.word	0x000000d8
        /*02ac*/ 	.short	0x0100
        /*02ae*/ 	.byte	0x04
	.zero		1


	//   ....[28]....
        /*02b0*/ 	.word	0x00000de0
        /*02b4*/ 	.word	0x000000ff
        /*02b8*/ 	.word	0x000000e0
        /*02bc*/ 	.short	0x0100
        /*02be*/ 	.byte	0x06
	.zero		1


	//   ....[29]....
        /*02c0*/ 	.word	0x000019a0
        /*02c4*/ 	.word	0x00000000
        /*02c8*/ 	.word	0x000000d0
        /*02cc*/ 	.short	0x010a
        /*02ce*/ 	.byte	0xff
	.zero		1


	//   ....[30]....
        /*02d0*/ 	.word	0x000019d0
        /*02d4*/ 	.word	0x00000000
        /*02d8*/ 	.word	0x000000c0
        /*02dc*/ 	.short	0x0101
        /*02de*/ 	.byte	0xff
	.zero		1


	//   ....[31]....
        /*02e0*/ 	.word	0x00001a90
        /*02e4*/ 	.word	0x000000ff
        /*02e8*/ 	.word	0x00000020
        /*02ec*/ 	.short	0x010a
        /*02ee*/ 	.byte	0x04
	.zero		1


	//   ....[32]....
        /*02f0*/ 	.word	0x00001b60
        /*02f4*/ 	.word	0x000000ff
        /*02f8*/ 	.word	0x00000020
        /*02fc*/ 	.short	0x010a
        /*02fe*/ 	.byte	0x21
	.zero		1


	//   ....[33]....
        /*0300*/ 	.word	0x00001d20
        /*0304*/ 	.word	0x000000ff
        /*0308*/ 	.word	0x00000020
        /*030c*/ 	.short	0x010a
        /*030e*/ 	.byte	0x07
	.zero		1


	//   ....[34]....
        /*0310*/ 	.word	0x00001e20
        /*0314*/ 	.word	0x000000ff
        /*0318*/ 	.word	0x00000058
        /*031c*/ 	.short	0x0101
        /*031e*/ 	.byte	0x06
	.zero		1


	//   ....[35]....
        /*0320*/ 	.word	0x00001e40
        /*0324*/ 	.word	0x000000ff
        /*0328*/ 	.word	0x00000020
        /*032c*/ 	.short	0x010a
        /*032e*/ 	.byte	0x04
	.zero		1


	//   ....[36]....
        /*0330*/ 	.word	0x00001ec0
        /*0334*/ 	.word	0x000000ff
        /*0338*/ 	.word	0x00000020
        /*033c*/ 	.short	0x010a
        /*033e*/ 	.byte	0x11
	.zero		1


	//   ....[37]....
        /*0340*/ 	.word	0x00002050
        /*0344*/ 	.word	0x000000ff
        /*0348*/ 	.word	0x00000020
        /*034c*/ 	.short	0x010a
        /*034e*/ 	.byte	0x08
	.zero		1


	//   ....[38]....
        /*0350*/ 	.word	0x000021b0
        /*0354*/ 	.word	0x00000003
        /*0358*/ 	.word	0x00000060
        /*035c*/ 	.short	0x010a
        /*035e*/ 	.byte	0xff
	.zero		1


	//   ....[39]....
        /*0360*/ 	.word	0x00002300
        /*0364*/ 	.word	0x00000000
        /*0368*/ 	.word	0x00000000
        /*036c*/ 	.short	0x0101
        /*036e*/ 	.byte	0xff
	.zero		1


	//   ....[40]....
        /*0370*/ 	.word	0x000028a0
        /*0374*/ 	.word	0x000000ff
        /*0378*/ 	.word	0x00000000
        /*037c*/ 	.short	0x010a
        /*037e*/ 	.byte	0x04
	.zero		1


	//   ....[41]....
        /*0380*/ 	.word	0x00002930
        /*0384*/ 	.word	0x000000ff
        /*0388*/ 	.word	0x00000000
        /*038c*/ 	.short	0x010a
        /*038e*/ 	.byte	0x05
	.zero		1


	//   ....[42]....
        /*0390*/ 	.word	0x000029c0
        /*0394*/ 	.word	0x000000ff
        /*0398*/ 	.word	0x00000000
        /*039c*/ 	.short	0x010a
        /*039e*/ 	.byte	0x05
	.zero		1


	//   ....[43]....
        /*03a0*/ 	.word	0x00002a60
        /*03a4*/ 	.word	0x00000000
        /*03a8*/ 	.word	0x00000000
        /*03ac*/ 	.short	0x010a
        /*03ae*/ 	.byte	0xff
	.zero		1


	//   ....[44]....
        /*03b0*/ 	.word	0x00002b80
        /*03b4*/ 	.word	0x00000002
        /*03b8*/ 	.word	0x000000c0
        /*03bc*/ 	.short	0x010a
        /*03be*/ 	.byte	0xff
	.zero		1


	//   ....[45]....
        /*03c0*/ 	.word	0x00002bf0
        /*03c4*/ 	.word	0x00000002
        /*03c8*/ 	.word	0x00000000
        /*03cc*/ 	.short	0x0101
        /*03ce*/ 	.byte	0xff
	.zero		1


	//   ....[46]....
        /*03d0*/ 	.word	0x00002c10
        /*03d4*/ 	.word	0x000000ff
        /*03d8*/ 	.word	0x00000070
        /*03dc*/ 	.short	0x010a
        /*03de*/ 	.byte	0x04
	.zero		1


	//   ....[47]....
        /*03e0*/ 	.word	0x00002d30
        /*03e4*/ 	.word	0x00000002
        /*03e8*/ 	.word	0x00000060
        /*03ec*/ 	.short	0x010a
        /*03ee*/ 	.byte	0xff
	.zero		1


	//   ....[48]....
        /*03f0*/ 	.word	0x00002e30
        /*03f4*/ 	.word	0x00000002
        /*03f8*/ 	.word	0x00000000
        /*03fc*/ 	.short	0x0101
        /*03fe*/ 	.byte	0xff
	.zero		1


	//   ....[49]....
        /*0400*/ 	.word	0x00002ec0
        /*0404*/ 	.word	0x000000ff
        /*0408*/ 	.word	0x00000070
        /*040c*/ 	.short	0x0106
        /*040e*/ 	.byte	0x04
	.zero		1


	//   ....[50]....
        /*0410*/ 	.word	0x00002ee0
        /*0414*/ 	.word	0x000000ff
        /*0418*/ 	.word	0x00000070
        /*041c*/ 	.short	0x010a
        /*041e*/ 	.byte	0x04
	.zero		1


	//   ....[51]....
        /*0420*/ 	.word	0x00002f70
        /*0424*/ 	.word	0x000000ff
        /*0428*/ 	.word	0x00000070
        /*042c*/ 	.short	0x0106
        /*042e*/ 	.byte	0x07
	.zero		1


	//   ....[52]....
        /*0430*/ 	.word	0x00002fb0
        /*0434*/ 	.word	0x00000000
        /*0438*/ 	.word	0x00000070
        /*043c*/ 	.short	0x010a
        /*043e*/ 	.byte	0xff
	.zero		1


	//   ....[53]....
        /*0440*/ 	.word	0x000031f0
        /*0444*/ 	.word	0x000000ff
        /*0448*/ 	.word	0x00000008
        /*044c*/ 	.short	0x010a
        /*044e*/ 	.byte	0x05
	.zero		1


	//   ....[54]....
        /*0450*/ 	.word	0x00003210
        /*0454*/ 	.word	0x000000ff
        /*0458*/ 	.word	0x00000008
        /*045c*/ 	.short	0x010a
        /*045e*/ 	.byte	0x05
	.zero		1


	//   ....[55]....
        /*0460*/ 	.word	0x000033a0
        /*0464*/ 	.word	0x000000ff
        /*0468*/ 	.word	0x00000008
        /*046c*/ 	.short	0x010a
        /*046e*/ 	.byte	0x05
	.zero		1


	//   ....[56]....
        /*0470*/ 	.word	0x000033c0
        /*0474*/ 	.word	0x000000ff
        /*0478*/ 	.word	0x00000008
        /*047c*/ 	.short	0x010a
        /*047e*/ 	.byte	0x05
	.zero		1


	//   ....[57]....
        /*0480*/ 	.word	0x00003480
        /*0484*/ 	.word	0x000000ff
        /*0488*/ 	.word	0x00000000
        /*048c*/ 	.short	0x0101
        /*048e*/ 	.byte	0x04
	.zero		1


	//   ....[58]....
        /*0490*/ 	.word	0x00003780
        /*0494*/ 	.word	0x00000000
        /*0498*/ 	.word	0x00000060
        /*049c*/ 	.short	0x010a
        /*049e*/ 	.byte	0xff
	.zero		1


	//   ....[59]....
        /*04a0*/ 	.word	0x00003840
        /*04a4*/ 	.word	0x00000000
        /*04a8*/ 	.word	0x00000000
        /*04ac*/ 	.short	0x0101
        /*04ae*/ 	.byte	0xff
	.zero		1


	//   ....[60]....
        /*04b0*/ 	.word	0x00003900
        /*04b4*/ 	.word	0x000000ff
        /*04b8*/ 	.word	0x00000000
        /*04bc*/ 	.short	0x010a
        /*04be*/ 	.byte	0x04
	.zero		1


	//   ....[61]....
        /*04c0*/ 	.word	0x00003910
        /*04c4*/ 	.word	0x000000ff
        /*04c8*/ 	.word	0x000000a0
        /*04cc*/ 	.short	0x010a
        /*04ce*/ 	.byte	0x17
	.zero		1


	//   ....[62]....
        /*04d0*/ 	.word	0x000039c0
        /*04d4*/ 	.word	0x000000ff
        /*04d8*/ 	.word	0x00000000
        /*04dc*/ 	.short	0x010a
        /*04de*/ 	.byte	0x05
	.zero		1


	//   ....[63]....
        /*04e0*/ 	.word	0x00003b00
        /*04e4*/ 	.word	0x000000ff
        /*04e8*/ 	.word	0x00000000
        /*04ec*/ 	.short	0x010a
        /*04ee*/ 	.byte	0x04
	.zero		1


	//   ....[64]....
        /*04f0*/ 	.word	0x00003d50
        /*04f4*/ 	.word	0x000000ff
        /*04f8*/ 	.word	0x00000000
        /*04fc*/ 	.short	0x010a
        /*04fe*/ 	.byte	0x04
	.zero		1


	//   ....[65]....
        /*0500*/ 	.word	0x00003de0
        /*0504*/ 	.word	0x000000ff
        /*0508*/ 	.word	0x00000000
        /*050c*/ 	.short	0x010a
        /*050e*/ 	.byte	0x05
	.zero		1


	//   ....[66]....
        /*0510*/ 	.word	0x00003e70
        /*0514*/ 	.word	0x000000ff
        /*0518*/ 	.word	0x00000000
        /*051c*/ 	.short	0x010a
        /*051e*/ 	.byte	0x05
	.zero		1


	//   ....[67]....
        /*0520*/ 	.word	0x00003f10
        /*0524*/ 	.word	0x00000000
        /*0528*/ 	.word	0x00000000
        /*052c*/ 	.short	0x010a
        /*052e*/ 	.byte	0xff
	.zero		1


	//   ....[68]....
        /*0530*/ 	.word	0x00003f50
        /*0534*/ 	.word	0x00000000
        /*0538*/ 	.word	0x00000000
        /*053c*/ 	.short	0x010a
        /*053e*/ 	.byte	0xff
	.zero		1


	//   ....[69]....
        /*0540*/ 	.word	0x00003fc0
        /*0544*/ 	.word	0x000000ff
        /*0548*/ 	.word	0x00000000
        /*054c*/ 	.short	0x0101
        /*054e*/ 	.byte	0x04
	.zero		1


	//   ....[70]....
        /*0550*/ 	.word	0x00004000
        /*0554*/ 	.word	0x000000ff
        /*0558*/ 	.word	0x000000e0
        /*055c*/ 	.short	0x010a
        /*055e*/ 	.byte	0x11
	.zero		1


	//   ....[71]....
        /*0560*/ 	.word	0x00004050
        /*0564*/ 	.word	0x000000ff
        /*0568*/ 	.word	0x00000000
        /*056c*/ 	.short	0x0101
        /*056e*/ 	.byte	0x04
	.zero		1


	//   ....[72]....
        /*0570*/ 	.word	0x000044c0
        /*0574*/ 	.word	0x00000007
        /*0578*/ 	.word	0x00000060
        /*057c*/ 	.short	0x010a
        /*057e*/ 	.byte	0xff
	.zero		1


	//   ....[73]....
        /*0580*/ 	.word	0x00004630
        /*0584*/ 	.word	0x00000000
        /*0588*/ 	.word	0x00000000
        /*058c*/ 	.short	0x0101
        /*058e*/ 	.byte	0xff
	.zero		1


	//   ....[74]....
        /*0590*/ 	.word	0x00004aa0
        /*0594*/ 	.word	0x000000ff
        /*0598*/ 	.word	0x00000058
        /*059c*/ 	.short	0x010a
        /*059e*/ 	.byte	0x11
	.zero		1


	//   ....[75]....
        /*05a0*/ 	.word	0x00004c20
        /*05a4*/ 	.word	0x000000ff
        /*05a8*/ 	.word	0x00000048
        /*05ac*/ 	.short	0x010a
        /*05ae*/ 	.byte	0x11
	.zero		1


	//   ....[76]....
        /*05b0*/ 	.word	0x00004e30
        /*05b4*/ 	.word	0x000000ff
        /*05b8*/ 	.word	0x00000040
        /*05bc*/ 	.short	0x010b
        /*05be*/ 	.byte	0x11
	.zero		1


	//   ....[77]....
        /*05c0*/ 	.word	0x00004e40
        /*05c4*/ 	.word	0x000000ff
        /*05c8*/ 	.word	0x00000000
        /*05cc*/ 	.short	0x0101
        /*05ce*/ 	.byte	0x37
	.zero		1


	//   ....[78]....
        /*05d0*/ 	.word	0x00004e80
        /*05d4*/ 	.word	0x00000000
        /*05d8*/ 	.word	0x00000048
        /*05dc*/ 	.short	0x010a
        /*05de*/ 	.byte	0xff
	.zero		1


	//   ....[79]....
        /*05e0*/ 	.word	0x000051c0
        /*05e4*/ 	.word	0x00000003
        /*05e8*/ 	.word	0x00000060
        /*05ec*/ 	.short	0x010a
        /*05ee*/ 	.byte	0xff
	.zero		1


	//   ....[80]....
        /*05f0*/ 	.word	0x00005340
        /*05f4*/ 	.word	0x00000000
        /*05f8*/ 	.word	0x00000000
        /*05fc*/ 	.short	0x0101
        /*05fe*/ 	.byte	0xff
	.zero		1


	//   ....[81]....
        /*0600*/ 	.word	0x00005db0
        /*0604*/ 	.word	0x000000ff
        /*0608*/ 	.word	0x00000040
        /*060c*/ 	.short	0x010a
        /*060e*/ 	.byte	0x2c
	.zero		1


	//   ....[82]....
        /*0610*/ 	.word	0x00005dc0
        /*0614*/ 	.word	0x00000053
        /*0618*/ 	.word	0x00000080
        /*061c*/ 	.short	0x010a
        /*061e*/ 	.byte	0xff
	.zero		1


	//   ....[83]....
        /*0620*/ 	.word	0x00005f10
        /*0624*/ 	.word	0x000000ff
        /*0628*/ 	.word	0x00000040
        /*062c*/ 	.short	0x010a
        /*062e*/ 	.byte	0x2c
	.zero		1


	//   ....[84]....
        /*0630*/ 	.word	0x00005ff0
        /*0634*/ 	.word	0x000000ff
        /*0638*/ 	.word	0x00000000
        /*063c*/ 	.short	0x0101
        /*063e*/ 	.byte	0x04
	.zero		1


	//   ....[85]....
        /*0640*/ 	.word	0x00006050
        /*0644*/ 	.word	0x00000053
        /*0648*/ 	.word	0x00000080
        /*064c*/ 	.short	0x010a
        /*064e*/ 	.byte	0xff
	.zero		1


	//   ....[86]....
        /*0650*/ 	.word	0x000062b0
        /*0654*/ 	.word	0x00000053
        /*0658*/ 	.word	0x00000000
        /*065c*/ 	.short	0x0101
        /*065e*/ 	.byte	0xff
	.zero		1


	//   ....[87]....
        /*0660*/ 	.word	0x00006cf0
        /*0664*/ 	.word	0x00000000
        /*0668*/ 	.word	0x000000d0
        /*066c*/ 	.short	0x010a
        /*066e*/ 	.byte	0xff
	.zero		1


	//   ....[88]....
        /*0670*/ 	.word	0x00006d50
        /*0674*/ 	.word	0x00000000
        /*0678*/ 	.word	0x00000020
        /*067c*/ 	.short	0x010a
        /*067e*/ 	.byte	0xff
	.zero		1


	//   ....[89]....
        /*0680*/ 	.word	0x00006db0
        /*0684*/ 	.word	0x00000000
        /*0688*/ 	.word	0x00000020
        /*068c*/ 	.short	0x010a
        /*068e*/ 	.byte	0xff
	.zero		1


	//   ....[90]....
        /*0690*/ 	.word	0x00006e00
        /*0694*/ 	.word	0x00000003
        /*0698*/ 	.word	0x00000060
        /*069c*/ 	.short	0x010a
        /*069e*/ 	.byte	0xff
	.zero		1


	//   ....[91]....
        /*06a0*/ 	.word	0x00006e60
        /*06a4*/ 	.word	0x00000000
        /*06a8*/ 	.word	0x00000000
        /*06ac*/ 	.short	0x010a
        /*06ae*/ 	.byte	0xff
	.zero		1


	//   ....[92]....
        /*06b0*/ 	.word	0x00006ec0
        /*06b4*/ 	.word	0x00000000
        /*06b8*/ 	.word	0x00000000
        /*06bc*/ 	.short	0x010a
        /*06be*/ 	.byte	0xff
	.zero		1


	//   ....[93]....
        /*06c0*/ 	.word	0x00006f20
        /*06c4*/ 	.word	0x00000000
        /*06c8*/ 	.word	0x00000000
        /*06cc*/ 	.short	0x010a
        /*06ce*/ 	.byte	0xff
	.zero		1


	//   ....[94]....
        /*06d0*/ 	.word	0x00006f70
        /*06d4*/ 	.word	0x00000002
        /*06d8*/ 	.word	0x000000c0
        /*06dc*/ 	.short	0x010a
        /*06de*/ 	.byte	0xff
	.zero		1


	//   ....[95]....
        /*06e0*/ 	.word	0x00006fd0
        /*06e4*/ 	.word	0x00000002
        /*06e8*/ 	.word	0x00000070
        /*06ec*/ 	.short	0x010a
        /*06ee*/ 	.byte	0xff
	.zero		1


	//   ....[96]....
        /*06f0*/ 	.word	0x00007020
        /*06f4*/ 	.word	0x00000002
        /*06f8*/ 	.word	0x00000060
        /*06fc*/ 	.short	0x010a
        /*06fe*/ 	.byte	0xff
	.zero		1


	//   ....[97]....
        /*0700*/ 	.word	0x00007080
        /*0704*/ 	.word	0x00000000
        /*0708*/ 	.word	0x00000070
        /*070c*/ 	.short	0x010a
        /*070e*/ 	.byte	0xff
	.zero		1


	//   ....[98]....
        /*0710*/ 	.word	0x000070e0
        /*0714*/ 	.word	0x00000005
        /*0718*/ 	.word	0x00000008
        /*071c*/ 	.short	0x010a
        /*071e*/ 	.byte	0xff
	.zero		1


	//   ....[99]....
        /*0720*/ 	.word	0x000071d0
        /*0724*/ 	.word	0x00000000
        /*0728*/ 	.word	0x00000008
        /*072c*/ 	.short	0x010a
        /*072e*/ 	.byte	0xff
	.zero		1


	//   ....[100]....
        /*0730*/ 	.word	0x00007220
        /*0734*/ 	.word	0x00000000
        /*0738*/ 	.word	0x00000060
        /*073c*/ 	.short	0x010a
        /*073e*/ 	.byte	0xff
	.zero		1


	//   ....[101]....
        /*0740*/ 	.word	0x00007280
        /*0744*/ 	.word	0x00000000
        /*0748*/ 	.word	0x000000a0
        /*074c*/ 	.short	0x010a
        /*074e*/ 	.byte	0xff
	.zero		1


	//   ....[102]....
        /*0750*/ 	.word	0x000072e0
        /*0754*/ 	.word	0x00000000
        /*0758*/ 	.word	0x00000000
        /*075c*/ 	.short	0x010a
        /*075e*/ 	.byte	0xff
	.zero		1


	//   ....[103]....
        /*0760*/ 	.word	0x00007340
        /*0764*/ 	.word	0x00000000
        /*0768*/ 	.word	0x00000000
        /*076c*/ 	.short	0x010a
        /*076e*/ 	.byte	0xff
	.zero		1


	//   ....[104]....
        /*0770*/ 	.word	0x000073a0
        /*0774*/ 	.word	0x00000000
        /*0778*/ 	.word	0x00000000
        /*077c*/ 	.short	0x010a
        /*077e*/ 	.byte	0xff
	.zero		1


	//   ....[105]....
        /*0780*/ 	.word	0x00007400
        /*0784*/ 	.word	0x00000000
        /*0788*/ 	.word	0x00000000
        /*078c*/ 	.short	0x010a
        /*078e*/ 	.byte	0xff
	.zero		1


	//   ....[106]....
        /*0790*/ 	.word	0x00007460
        /*0794*/ 	.word	0x00000000
        /*0798*/ 	.word	0x000000e0
        /*079c*/ 	.short	0x010a
        /*079e*/ 	.byte	0xff
	.zero		1


	//   ....[107]....
        /*07a0*/ 	.word	0x000074b0
        /*07a4*/ 	.word	0x00000007
        /*07a8*/ 	.word	0x00000060
        /*07ac*/ 	.short	0x010a
        /*07ae*/ 	.byte	0xff
	.zero		1


	//   ....[108]....
        /*07b0*/ 	.word	0x00007510
        /*07b4*/ 	.word	0x00000000
        /*07b8*/ 	.word	0x00000058
        /*07bc*/ 	.short	0x010a
        /*07be*/ 	.byte	0xff
	.zero		1


	//   ....[109]....
        /*07c0*/ 	.word	0x00007570
        /*07c4*/ 	.word	0x00000000
        /*07c8*/ 	.word	0x00000048
        /*07cc*/ 	.short	0x010a
        /*07ce*/ 	.byte	0xff
	.zero		1


	//   ....[110]....
        /*07d0*/ 	.word	0x000075c0
        /*07d4*/ 	.word	0x00000003
        /*07d8*/ 	.word	0x00000060
        /*07dc*/ 	.short	0x010a
        /*07de*/ 	.byte	0xff
	.zero		1


	//   ....[111]....
        /*07e0*/ 	.word	0x00007620
        /*07e4*/ 	.word	0x00000000
        /*07e8*/ 	.word	0x00000040
        /*07ec*/ 	.short	0x010a
        /*07ee*/ 	.byte	0xff
	.zero		1


	//   ....[112]....
        /*07f0*/ 	.word	0x00007670
        /*07f4*/ 	.word	0x00000053
        /*07f8*/ 	.word	0x00000080
        /*07fc*/ 	.short	0x010a
        /*07fe*/ 	.byte	0xff
	.zero		1


	//----- nvinfo : EIATTR_NUM_MBARRIERS
	.align		4
.L_47:
        /*0800*/ 	.byte	0x03, 0x38
        /*0802*/ 	.short	0x001d


	//----- nvinfo : EIATTR_EXIT_INSTR_OFFSETS
	.align		4
        /*0804*/ 	.byte	0x04, 0x1c
        /*0806*/ 	.short	(.L_49 - .L_48)


	//   ....[0]....
.L_48:
        /*0808*/ 	.word	0x00002a90


	//   ....[1]....
        /*080c*/ 	.word	0x00002f80


	//   ....[2]....
        /*0810*/ 	.word	0x00002fe0


	//   ....[3]....
        /*0814*/ 	.word	0x00004280


	//   ....[4]....
        /*0818*/ 	.word	0x00004eb0


	//   ....[5]....
        /*081c*/ 	.word	0x00004ef0


	//   ....[6]....
        /*0820*/ 	.word	0x00006ce0


	//----- nvinfo : EIATTR_MAX_THREADS
	.align		4
.L_49:
        /*0824*/ 	.byte	0x04, 0x05
        /*0826*/ 	.short	(.L_51 - .L_50)
.L_50:
        /*0828*/ 	.word	0x00000100
        /*082c*/ 	.word	0x00000001
        /*0830*/ 	.word	0x00000001


	//----- nvinfo : EIATTR_CRS_STACK_SIZE
	.align		4
.L_51:
        /*0834*/ 	.byte	0x04, 0x1e
        /*0836*/ 	.short	(.L_53 - .L_52)
.L_52:
        /*0838*/ 	.word	0x00000000


	//----- nvinfo : EIATTR_CBANK_PARAM_SIZE
	.align		4
.L_53:
        /*083c*/ 	.byte	0x03, 0x19
        /*083e*/ 	.short	0x0800


	//----- nvinfo : EIATTR_PARAM_CBANK
	.align		4
        /*0840*/ 	.byte	0x04, 0x0a
        /*0842*/ 	.short	(.L_55 - .L_54)
	.align		4
.L_54:
        /*0844*/ 	.word	index@(.nv.constant0._ZN7cutlass13device_kernelINS_4gemm6kernel13GemmUniversalIN4cute5tupleIJiiiiEEENS1_10collective13CollectiveMmaINS1_35MainloopSm100TmaUmmaWarpSpecializedILi4ELi2ELi4ENS5_IJNS4_1CILi2EEESB_NSA_ILi1EEEEEEEENS5_IJNSA_ILi128EEENSA_ILi64EEESG_EEEaNS5_IJlSC_lEEEaSI_NS4_8TiledMMAINS4_8MMA_AtomIJNS4_21SM100_MMA_S8_2x1SM_SSIaaiLi128ELi64ELNS4_4UMMA5MajorE0ELSN_0ELNSM_8SaturateE0EEEEEENS4_6LayoutINS5_IJSC_SC_SC_EEENS5_IJNSA_ILi0EEEST_ST_EEEEENS5_IJNS4_10UnderscoreESW_SW_EEEEENS4_28SM100_TMA_2SM_LOAD_MULTICASTENS4_14ComposedLayoutINS4_7SwizzleILi2ELi4ELi3EEENS4_18smem_ptr_flag_bitsILi8EEENSR_INS5_IJNSA_ILi8EEESG_EEENS5_IJSG_SC_EEEEEEEvNS4_8identityENS4_18SM100_TMA_2SM_LOADES19_vS1A_EENS_8epilogue10collective18CollectiveEpilogueINS1D_23Sm100TmaWarpSpecializedILi1ELi1ELi32ELb0ELb0EEEJNS5_IJSG_SG_SG_EEENS5_IJNSR_ISG_SC_EES1J_EEEaSI_aSI_NS1D_6fusion15FusionCallbacksIS1H_NS1L_17LinearCombinationIaiaiLNS_15FloatRoundStyleE2EEES1I_S1K_JEEENS4_5SM1004TMEM4LOAD26SM100_TMEM_LOAD_32dp32b32xENS4_13SM90_TMA_LOADES19_NS4_39AutoVectorizingCopyWithAssumedAlignmentILi128EEENS4_14SM90_TMA_STOREES19_S1X_S1X_EEEvvEEEEvNT_6ParamsE)
        /*0848*/ 	.short	0x0380
        /*084a*/ 	.short	0x0800


	//----- nvinfo : EIATTR_SW_WAR
	.align		4
.L_55:
        /*084c*/ 	.byte	0x04, 0x36
        /*084e*/ 	.short	(.L_57 - .L_56)
.L_56:
        /*0850*/ 	.word	0x00000008
.L_57:


//--------------------- .nv.callgraph             --------------------------
	.section	.nv.callgraph,"",@"SHT_CUDA_CALLGRAPH"
	.align	4
	.sectionentsize	8
	.align		4
        /*0000*/ 	.word	0x00000000
	.align		4
        /*0004*/ 	.word	0xffffffff
	.align		4
        /*0008*/ 	.word	index@(_ZN7cutlass13device_kernelINS_4gemm6kernel13GemmUniversalIN4cute5tupleIJiiiiEEENS1_10collective13CollectiveMmaINS1_35MainloopSm100TmaUmmaWarpSpecializedILi4ELi2ELi4ENS5_IJNS4_1CILi2EEESB_NSA_ILi1EEEEEEEENS5_IJNSA_ILi128EEENSA_ILi64EEESG_EEEaNS5_IJlSC_lEEEaSI_NS4_8TiledMMAINS4_8MMA_AtomIJNS4_21SM100_MMA_S8_2x1SM_SSIaaiLi128ELi64ELNS4_4UMMA5MajorE0ELSN_0ELNSM_8SaturateE0EEEEEENS4_6LayoutINS5_IJSC_SC_SC_EEENS5_IJNSA_ILi0EEEST_ST_EEEEENS5_IJNS4_10UnderscoreESW_SW_EEEEENS4_28SM100_TMA_2SM_LOAD_MULTICASTENS4_14ComposedLayoutINS4_7SwizzleILi2ELi4ELi3EEENS4_18smem_ptr_flag_bitsILi8EEENSR_INS5_IJNSA_ILi8EEESG_EEENS5_IJSG_SC_EEEEEEEvNS4_8identityENS4_18SM100_TMA_2SM_LOADES19_vS1A_EENS_8epilogue10collective18CollectiveEpilogueINS1D_23Sm100TmaWarpSpecializedILi1ELi1ELi32ELb0ELb0EEEJNS5_IJSG_SG_SG_EEENS5_IJNSR_ISG_SC_EES1J_EEEaSI_aSI_NS1D_6fusion15FusionCallbacksIS1H_NS1L_17LinearCombinationIaiaiLNS_15FloatRoundStyleE2EEES1I_S1K_JEEENS4_5SM1004TMEM4LOAD26SM100_TMEM_LOAD_32dp32b32xENS4_13SM90_TMA_LOADES19_NS4_39AutoVectorizingCopyWithAssumedAlignmentILi128EEENS4_14SM90_TMA_STOREES19_S1X_S1X_EEEvvEEEEvNT_6ParamsE)
	.align		4
        /*000c*/ 	.word	index@(__assertfail)
	.align		4
        /*0010*/ 	.word	0x00000000
	.align		4
        /*0014*/ 	.word	0xfffffffe
	.align		4
        /*0018*/ 	.word	0x00000000
	.align		4
        /*001c*/ 	.word	0xfffffffd
	.align		4
        /*0020*/ 	.word	0x00000000
	.align		4
        /*0024*/ 	.word	0xfffffffc


//--------------------- .nv.constant4             --------------------------
	.section	.nv.constant4,"a",@progbits
	.align	8
	.align		8
.nv.constant4:
        /*0000*/ 	.dword	__assertfail
	.align		8
        /*0008*/ 	.dword	__unnamed_1
	.align		8
        /*0010*/ 	.dword	__unnamed_2
	.align		8
        /*0018*/ 	.dword	_ZN40_INTERNAL_2d659a90_4_k_cu_19283aa2_113874cuda3std3__45__cpo5beginE
	.align		8
        /*0020*/ 	.dword	_ZN40_INTERNAL_2d659a90_4_k_cu_19283aa2_113874cuda3std3__45__cpo3endE
	.align		8
        /*0028*/ 	.dword	_ZN40_INTERNAL_2d659a90_4_k_cu_19283aa2_113874cuda3std3__45__cpo6cbeginE
	.align		8
        /*0030*/ 	.dword	_ZN40_INTERNAL_2d659a90_4_k_cu_19283aa2_113874cuda3std3__45__cpo4cendE
	.align		8
        /*0038*/ 	.dword	_ZN40_INTERNAL_2d659a90_4_k_cu_19283aa2_113874cuda3std3__442_GLOBAL__N__2d659a90_4_k_cu_19283aa2_113876ignoreE
	.align		8
        /*0040*/ 	.dword	_ZN40_INTERNAL_2d659a90_4_k_cu_19283aa2_113874cuda3std3__419piecewise_constructE
	.align		8
        /*0048*/ 	.dword	_ZN40_INTERNAL_2d659a90_4_k_cu_19283aa2_113874cuda3std3__48in_placeE
	.align		8
        /*0050*/ 	.dword	_ZN40_INTERNAL_2d659a90_4_k_cu_19283aa2_113874cuda3std6ranges3__45__cpo4swapE
	.align		8
        /*0058*/ 	.dword	_ZN40_INTERNAL_2d659a90_4_k_cu_19283aa2_113874cuda3std6ranges3__45__cpo9iter_moveE
	.align		8
        /*0060*/ 	.dword	_ZN40_INTERNAL_2d659a90_4_k_cu_19283aa2_113874cute7productE
	.align		8
        /*0068*/ 	.dword	_ZN40_INTERNAL_2d659a90_4_k_cu_19283aa2_113874cute1_E
	.align		8
        /*0070*/ 	.dword	$str$25
	.align		8
        /*0078*/ 	.dword	$str$26
	.align		8
        /*0080*/ 	.dword	$str$27
	.align		8
        /*0088*/ 	.dword	$str$28


//--------------------- .text._ZN7cutlass13device_kernelINS_4gemm6kernel13GemmUniversalIN4cute5tupleIJiiiiEEENS1_10collective13CollectiveMmaINS1_35MainloopSm100TmaUmmaWarpSpecializedILi4ELi2ELi4ENS5_IJNS4_1CILi2EEESB_NSA_ILi1EEEEEEEENS5_IJNSA_ILi128EEENSA_ILi64EEESG_EEEaNS5_IJlSC_lEEEaSI_NS4_8TiledMMAINS4_8MMA_AtomIJNS4_21SM100_MMA_S8_2x1SM_SSIaaiLi128ELi64ELNS4_4UMMA5MajorE0ELSN_0ELNSM_8SaturateE0EEEEEENS4_6LayoutINS5_IJSC_SC_SC_EEENS5_IJNSA_ILi0EEEST_ST_EEEEENS5_IJNS4_10UnderscoreESW_SW_EEEEENS4_28SM100_TMA_2SM_LOAD_MULTICASTENS4_14ComposedLayoutINS4_7SwizzleILi2ELi4ELi3EEENS4_18smem_ptr_flag_bitsILi8EEENSR_INS5_IJNSA_ILi8EEESG_EEENS5_IJSG_SC_EEEEEEEvNS4_8identityENS4_18SM100_TMA_2SM_LOADES19_vS1A_EENS_8epilogue10collective18CollectiveEpilogueINS1D_23Sm100TmaWarpSpecializedILi1ELi1ELi32ELb0ELb0EEEJNS5_IJSG_SG_SG_EEENS5_IJNSR_ISG_SC_EES1J_EEEaSI_aSI_NS1D_6fusion15FusionCallbacksIS1H_NS1L_17LinearCombinationIaiaiLNS_15FloatRoundStyleE2EEES1I_S1K_JEEENS4_5SM1004TMEM4LOAD26SM100_TMEM_LOAD_32dp32b32xENS4_13SM90_TMA_LOADES19_NS4_39AutoVectorizingCopyWithAssumedAlignmentILi128EEENS4_14SM90_TMA_STOREES19_S1X_S1X_EEEvvEEEEvNT_6ParamsE --------------------------
	.section	.text._ZN7cutlass13device_kernelINS_4gemm6kernel13GemmUniversalIN4cute5tupleIJiiiiEEENS1_10collective13CollectiveMmaINS1_35MainloopSm100TmaUmmaWarpSpecializedILi4ELi2ELi4ENS5_IJNS4_1CILi2EEESB_NSA_ILi1EEEEEEEENS5_IJNSA_ILi128EEENSA_ILi64EEESG_EEEaNS5_IJlSC_lEEEaSI_NS4_8TiledMMAINS4_8MMA_AtomIJNS4_21SM100_MMA_S8_2x1SM_SSIaaiLi128ELi64ELNS4_4UMMA5MajorE0ELSN_0ELNSM_8SaturateE0EEEEEENS4_6LayoutINS5_IJSC_SC_SC_EEENS5_IJNSA_ILi0EEEST_ST_EEEEENS5_IJNS4_10UnderscoreESW_SW_EEEEENS4_28SM100_TMA_2SM_LOAD_MULTICASTENS4_14ComposedLayoutINS4_7SwizzleILi2ELi4ELi3EEENS4_18smem_ptr_flag_bitsILi8EEENSR_INS5_IJNSA_ILi8EEESG_EEENS5_IJSG_SC_EEEEEEEvNS4_8identityENS4_18SM100_TMA_2SM_LOADES19_vS1A_EENS_8epilogue10collective18CollectiveEpilogueINS1D_23Sm100TmaWarpSpecializedILi1ELi1ELi32ELb0ELb0EEEJNS5_IJSG_SG_SG_EEENS5_IJNSR_ISG_SC_EES1J_EEEaSI_aSI_NS1D_6fusion15FusionCallbacksIS1H_NS1L_17LinearCombinationIaiaiLNS_15FloatRoundStyleE2EEES1I_S1K_JEEENS4_5SM1004TMEM4LOAD26SM100_TMEM_LOAD_32dp32b32xENS4_13SM90_TMA_LOADES19_NS4_39AutoVectorizingCopyWithAssumedAlignmentILi128EEENS4_14SM90_TMA_STOREES19_S1X_S1X_EEEvvEEEEvNT_6ParamsE,"ax",@progbits
	.align	128
.text._ZN7cutlass13device_kernelINS_4gemm6kernel13GemmUniversalIN4cute5tupleIJiiiiEEENS1_10collective13CollectiveMmaINS1_35MainloopSm100TmaUmmaWarpSpecializedILi4ELi2ELi4ENS5_IJNS4_1CILi2EEESB_NSA_ILi1EEEEEEEENS5_IJNSA_ILi128EEENSA_ILi64EEESG_EEEaNS5_IJlSC_lEEEaSI_NS4_8TiledMMAINS4_8MMA_AtomIJNS4_21SM100_MMA_S8_2x1SM_SSIaaiLi128ELi64ELNS4_4UMMA5MajorE0ELSN_0ELNSM_8SaturateE0EEEEEENS4_6LayoutINS5_IJSC_SC_SC_EEENS5_IJNSA_ILi0EEEST_ST_EEEEENS5_IJNS4_10UnderscoreESW_SW_EEEEENS4_28SM100_TMA_2SM_LOAD_MULTICASTENS4_14ComposedLayoutINS4_7SwizzleILi2ELi4ELi3EEENS4_18smem_ptr_flag_bitsILi8EEENSR_INS5_IJNSA_ILi8EEESG_EEENS5_IJSG_SC_EEEEEEEvNS4_8identityENS4_18SM100_TMA_2SM_LOADES19_vS1A_EENS_8epilogue10collective18CollectiveEpilogueINS1D_23Sm100TmaWarpSpecializedILi1ELi1ELi32ELb0ELb0EEEJNS5_IJSG_SG_SG_EEENS5_IJNSR_ISG_SC_EES1J_EEEaSI_aSI_NS1D_6fusion15FusionCallbacksIS1H_NS1L_17LinearCombinationIaiaiLNS_15FloatRoundStyleE2EEES1I_S1K_JEEENS4_5SM1004TMEM4LOAD26SM100_TMEM_LOAD_32dp32b32xENS4_13SM90_TMA_LOADES19_NS4_39AutoVectorizingCopyWithAssumedAlignmentILi128EEENS4_14SM90_TMA_STOREES19_S1X_S1X_EEEvvEEEEvNT_6ParamsE:
        .type           _ZN7cutlass13device_kernelINS_4gemm6kernel13GemmUniversalIN4cute5tupleIJiiiiEEENS1_10collective13CollectiveMmaINS1_35MainloopSm100TmaUmmaWarpSpecializedILi4ELi2ELi4ENS5_IJNS4_1CILi2EEESB_NSA_ILi1EEEEEEEENS5_IJNSA_ILi128EEENSA_ILi64EEESG_EEEaNS5_IJlSC_lEEEaSI_NS4_8TiledMMAINS4_8MMA_AtomIJNS4_21SM100_MMA_S8_2x1SM_SSIaaiLi128ELi64ELNS4_4UMMA5MajorE0ELSN_0ELNSM_8SaturateE0EEEEEENS4_6LayoutINS5_IJSC_SC_SC_EEENS5_IJNSA_ILi0EEEST_ST_EEEEENS5_IJNS4_10UnderscoreESW_SW_EEEEENS4_28SM100_TMA_2SM_LOAD_MULTICASTENS4_14ComposedLayoutINS4_7SwizzleILi2ELi4ELi3EEENS4_18smem_ptr_flag_bitsILi8EEENSR_INS5_IJNSA_ILi8EEESG_EEENS5_IJSG_SC_EEEEEEEvNS4_8identityENS4_18SM100_TMA_2SM_LOADES19_vS1A_EENS_8epilogue10collective18CollectiveEpilogueINS1D_23Sm100TmaWarpSpecializedILi1ELi1ELi32ELb0ELb0EEEJNS5_IJSG_SG_SG_EEENS5_IJNSR_ISG_SC_EES1J_EEEaSI_aSI_NS1D_6fusion15FusionCallbacksIS1H_NS1L_17LinearCombinationIaiaiLNS_15FloatRoundStyleE2EEES1I_S1K_JEEENS4_5SM1004TMEM4LOAD26SM100_TMEM_LOAD_32dp32b32xENS4_13SM90_TMA_LOADES19_NS4_39AutoVectorizingCopyWithAssumedAlignmentILi128EEENS4_14SM90_TMA_STOREES19_S1X_S1X_EEEvvEEEEvNT_6ParamsE,@function
        .size           _ZN7cutlass13device_kernelINS_4gemm6kernel13GemmUniversalIN4cute5tupleIJiiiiEEENS1_10collective13CollectiveMmaINS1_35MainloopSm100TmaUmmaWarpSpecializedILi4ELi2ELi4ENS5_IJNS4_1CILi2EEESB_NSA_ILi1EEEEEEEENS5_IJNSA_ILi128EEENSA_ILi64EEESG_EEEaNS5_IJlSC_lEEEaSI_NS4_8TiledMMAINS4_8MMA_AtomIJNS4_21SM100_MMA_S8_2x1SM_SSIaaiLi128ELi64ELNS4_4UMMA5MajorE0ELSN_0ELNSM_8SaturateE0EEEEEENS4_6LayoutINS5_IJSC_SC_SC_EEENS5_IJNSA_ILi0EEEST_ST_EEEEENS5_IJNS4_10UnderscoreESW_SW_EEEEENS4_28SM100_TMA_2SM_LOAD_MULTICASTENS4_14ComposedLayoutINS4_7SwizzleILi2ELi4ELi3EEENS4_18smem_ptr_flag_bitsILi8EEENSR_INS5_IJNSA_ILi8EEESG_EEENS5_IJSG_SC_EEEEEEEvNS4_8identityENS4_18SM100_TMA_2SM_LOADES19_vS1A_EENS_8epilogue10collective18CollectiveEpilogueINS1D_23Sm100TmaWarpSpecializedILi1ELi1ELi32ELb0ELb0EEEJNS5_IJSG_SG_SG_EEENS5_IJNSR_ISG_SC_EES1J_EEEaSI_aSI_NS1D_6fusion15FusionCallbacksIS1H_NS1L_17LinearCombinationIaiaiLNS_15FloatRoundStyleE2EEES1I_S1K_JEEENS4_5SM1004TMEM4LOAD26SM100_TMEM_LOAD_32dp32b32xENS4_13SM90_TMA_LOADES19_NS4_39AutoVectorizingCopyWithAssumedAlignmentILi128EEENS4_14SM90_TMA_STOREES19_S1X_S1X_EEEvvEEEEvNT_6ParamsE,(.L_x_149 - _ZN7cutlass13device_kernelINS_4gemm6kernel13GemmUniversalIN4cute5tupleIJiiiiEEENS1_10collective13CollectiveMmaINS1_35MainloopSm100TmaUmmaWarpSpecializedILi4ELi2ELi4ENS5_IJNS4_1CILi2EEESB_NSA_ILi1EEEEEEEENS5_IJNSA_ILi128EEENSA_ILi64EEESG_EEEaNS5_IJlSC_lEEEaSI_NS4_8TiledMMAINS4_8MMA_AtomIJNS4_21SM100_MMA_S8_2x1SM_SSIaaiLi128ELi64ELNS4_4UMMA5MajorE0ELSN_0ELNSM_8SaturateE0EEEEEENS4_6LayoutINS5_IJSC_SC_SC_EEENS5_IJNSA_ILi0EEEST_ST_EEEEENS5_IJNS4_10UnderscoreESW_SW_EEEEENS4_28SM100_TMA_2SM_LOAD_MULTICASTENS4_14ComposedLayoutINS4_7SwizzleILi2ELi4ELi3EEENS4_18smem_ptr_flag_bitsILi8EEENSR_INS5_IJNSA_ILi8EEESG_EEENS5_IJSG_SC_EEEEEEEvNS4_8identityENS4_18SM100_TMA_2SM_LOADES19_vS1A_EENS_8epilogue10collective18CollectiveEpilogueINS1D_23Sm100TmaWarpSpecializedILi1ELi1ELi32ELb0ELb0EEEJNS5_IJSG_SG_SG_EEENS5_IJNSR_ISG_SC_EES1J_EEEaSI_aSI_NS1D_6fusion15FusionCallbacksIS1H_NS1L_17LinearCombinationIaiaiLNS_15FloatRoundStyleE2EEES1I_S1K_JEEENS4_5SM1004TMEM4LOAD26SM100_TMEM_LOAD_32dp32b32xENS4_13SM90_TMA_LOADES19_NS4_39AutoVectorizingCopyWithAssumedAlignmentILi128EEENS4_14SM90_TMA_STOREES19_S1X_S1X_EEEvvEEEEvNT_6ParamsE)
        .other          _ZN7cutlass13device_kernelINS_4gemm6kernel13GemmUniversalIN4cute5tupleIJiiiiEEENS1_10collective13CollectiveMmaINS1_35MainloopSm100TmaUmmaWarpSpecializedILi4ELi2ELi4ENS5_IJNS4_1CILi2EEESB_NSA_ILi1EEEEEEEENS5_IJNSA_ILi128EEENSA_ILi64EEESG_EEEaNS5_IJlSC_lEEEaSI_NS4_8TiledMMAINS4_8MMA_AtomIJNS4_21SM100_MMA_S8_2x1SM_SSIaaiLi128ELi64ELNS4_4UMMA5MajorE0ELSN_0ELNSM_8SaturateE0EEEEEENS4_6LayoutINS5_IJSC_SC_SC_EEENS5_IJNSA_ILi0EEEST_ST_EEEEENS5_IJNS4_10UnderscoreESW_SW_EEEEENS4_28SM100_TMA_2SM_LOAD_MULTICASTENS4_14ComposedLayoutINS4_7SwizzleILi2ELi4ELi3EEENS4_18smem_ptr_flag_bitsILi8EEENSR_INS5_IJNSA_ILi8EEESG_EEENS5_IJSG_SC_EEEEEEEvNS4_8identityENS4_18SM100_TMA_2SM_LOADES19_vS1A_EENS_8epilogue10collective18CollectiveEpilogueINS1D_23Sm100TmaWarpSpecializedILi1ELi1ELi32ELb0ELb0EEEJNS5_IJSG_SG_SG_EEENS5_IJNSR_ISG_SC_EES1J_EEEaSI_aSI_NS1D_6fusion15FusionCallbacksIS1H_NS1L_17LinearCombinationIaiaiLNS_15FloatRoundStyleE2EEES1I_S1K_JEEENS4_5SM1004TMEM4LOAD26SM100_TMEM_LOAD_32dp32b32xENS4_13SM90_TMA_LOADES19_NS4_39AutoVectorizingCopyWithAssumedAlignmentILi128EEENS4_14SM90_TMA_STOREES19_S1X_S1X_EEEvvEEEEvNT_6ParamsE,@"STO_CUDA_ENTRY STV_DEFAULT"
_ZN7cutlass13device_kernelINS_4gemm6kernel13GemmUniversalIN4cute5tupleIJiiiiEEENS1_10collective13CollectiveMmaINS1_35MainloopSm100TmaUmmaWarpSpecializedILi4ELi2ELi4ENS5_IJNS4_1CILi2EEESB_NSA_ILi1EEEEEEEENS5_IJNSA_ILi128EEENSA_ILi64EEESG_EEEaNS5_IJlSC_lEEEaSI_NS4_8TiledMMAINS4_8MMA_AtomIJNS4_21SM100_MMA_S8_2x1SM_SSIaaiLi128ELi64ELNS4_4UMMA5MajorE0ELSN_0ELNSM_8SaturateE0EEEEEENS4_6LayoutINS5_IJSC_SC_SC_EEENS5_IJNSA_ILi0EEEST_ST_EEEEENS5_IJNS4_10UnderscoreESW_SW_EEEEENS4_28SM100_TMA_2SM_LOAD_MULTICASTENS4_14ComposedLayoutINS4_7SwizzleILi2ELi4ELi3EEENS4_18smem_ptr_flag_bitsILi8EEENSR_INS5_IJNSA_ILi8EEESG_EEENS5_IJSG_SC_EEEEEEEvNS4_8identityENS4_18SM100_TMA_2SM_LOADES19_vS1A_EENS_8epilogue10collective18CollectiveEpilogueINS1D_23Sm100TmaWarpSpecializedILi1ELi1ELi32ELb0ELb0EEEJNS5_IJSG_SG_SG_EEENS5_IJNSR_ISG_SC_EES1J_EEEaSI_aSI_NS1D_6fusion15FusionCallbacksIS1H_NS1L_17LinearCombinationIaiaiLNS_15FloatRoundStyleE2EEES1I_S1K_JEEENS4_5SM1004TMEM4LOAD26SM100_TMEM_LOAD_32dp32b32xENS4_13SM90_TMA_LOADES19_NS4_39AutoVectorizingCopyWithAssumedAlignmentILi128EEENS4_14SM90_TMA_STOREES19_S1X_S1X_EEEvvEEEEvNT_6ParamsE:
[----:B------:R-:W1:Y:S01]  /*0000*/  LDC R1, c[0x0][0x37c] ;  /* 0x0000df00ff017b82 */ /* 0x000e620000000800 */
[----:B------:R-:W2:Y:S01]  /*0010*/  S2R R78, SR_TID.X ;  /* 0x00000000004e7919 */ /* 0x000ea20000002100 */
[----:B------:R-:W3:Y:S06]  /*0020*/  LDCU.64 UR8, c[0x0][0x890] ;  /* 0x00011200ff0877ac */ /* 0x000eec0008000a00 */
[----:B------:R-:W4:Y:S01]  /*0030*/  S2UR UR55, SR_CgaCtaId ;  /* 0x00000000003779c3 */ /* 0x000f220000008800 */
[----:B------:R-:W-:Y:S02]  /*0040*/  PRMT R81, RZ, 0x7610, R81 ;  /* 0x00007610ff517816 */ /* 0x000fe40000000051 */
[----:B------:R-:W-:Y:S01]  /*0050*/  ELECT P1, URZ, PT ;  /* 0x0000000000ff782f */ /* 0x000fe20003820000 */
[----:B---3--:R-:W-:-:S04]  /*0060*/  UISETP.NE.U32.AND UP0, UPT, UR8, URZ, UPT ;  /* 0x000000ff0800728c */ /* 0x008fc8000bf05070 */
[----:B------:R-:W-:Y:S02]  /*0070*/  UISETP.NE.AND.EX UP0, UPT, UR9, URZ, UPT, UP0 ;  /* 0x000000ff0900728c */ /* 0x000fe4000bf05300 */
[----:B----4-:R-:W-:Y:S02]  /*0080*/  ULOP3.LUT UR33, UR55, 0x1, URZ, 0xc0, !UPT ;  /* 0x0000000137217892 */ /* 0x010fe4000f8ec0ff */
[----:B------:R-:W-:Y:S01]  /*0090*/  ULOP3.LUT UR35, UR55, 0x1, URZ, 0x3c, !UPT ;  /* 0x0000000137237892 */ /* 0x000fe2000f8e3cff */
[----:B--2---:R-:W-:-:S05]  /*00a0*/  SHF.R.U32.HI R82, RZ, 0x5, R78 ;  /* 0x00000005ff527819 */ /* 0x004fca000001164e */
[----:B------:R-:W2:Y:S02]  /*00b0*/  SHFL.IDX PT, R0, R82, RZ, 0x1f ;  /* 0x00001fff52007589 */ /* 0x000ea400000e0000 */
[----:B--2---:R-:W-:Y:S01]  /*00c0*/  R2UR UR18, R0 ;  /* 0x00000000001272ca */ /* 0x004fe200000e0000 */
[----:B-1----:R-:W-:-:S14]  /*00d0*/  BRA.U UP0, `(.L_x_0) ;  /* 0x0000000100307547 */ /* 0x002fdc000b800000 */
[----:B------:R-:W1:Y:S02]  /*00e0*/  LDCU.64 UR4, c[0x0][0x888] ;  /* 0x00011100ff0477ac */ /* 0x000e640008000a00 */
[----:B-1----:R-:W-:-:S04]  /*00f0*/  UISETP.NE.U32.AND UP0, UPT, UR4, URZ, UPT ;  /* 0x000000ff0400728c */ /* 0x002fc8000bf05070 */
[----:B------:R-:W-:-:S09]  /*0100*/  UISETP.NE.AND.EX UP0, UPT, UR5, URZ, UPT, UP0 ;  /* 0x000000ff0500728c */ /* 0x000fd2000bf05300 */
[----:B------:R-:W-:Y:S05]  /*0110*/  BRA.U !UP0, `(.L_x_1) ;  /* 0x0000000108147547 */ /* 0x000fea000b800000 */
[----:B------:R-:W1:Y:S01]  /*0120*/  LDC.64 R40, c[0x0][0x888] ;  /* 0x00022200ff287b82 */ /* 0x000e620000000a00 */
[----:B------:R-:W1:Y:S02]  /*0130*/  LDCU.64 UR4, c[0x0][0x358] ;  /* 0x00006b00ff0477ac */ /* 0x000e640008000a00 */
[----:B-1----:R1:W5:Y:S01]  /*0140*/  LDG.E R40, desc[UR4][R40.64] ;  /* 0x0000000428287981 */ /* 0x002362000c1e1900 */
[----:B------:R-:W-:Y:S01]  /*0150*/  HFMA2 R81, -RZ, RZ, 0, 5.9604644775390625e-08 ;  /* 0x00000001ff517431 */ /* 0x000fe200000001ff */
[----:B------:R-:W-:Y:S05]  /*0160*/  BRA `(.L_x_0) ;  /* 0x00000000000c7947 */ /* 0x000fea0003800000 */
.L_x_1:
[----:B------:R-:W1:Y:S01]  /*0170*/  LDCU UR4, c[0x0][0x880] ;  /* 0x00011000ff0477ac */ /* 0x000e620008000800 */
[----:B------:R-:W-:Y:S01]  /*0180*/  HFMA2 R81, -RZ, RZ, 0, 5.9604644775390625e-08 ;  /* 0x00000001ff517431 */ /* 0x000fe200000001ff */
[----:B-1----:R-:W-:-:S07]  /*0190*/  MOV R40, UR4 ;  /* 0x0000000400287c02 */ /* 0x002fce0008000f00 */
.L_x_0:
[----:B------:R-:W2:Y:S02]  /*01a0*/  LDCU.64 UR4, c[0x0][0x8b0] ;  /* 0x00011600ff0477ac */ /* 0x000ea40008000a00 */
[----:B--2---:R-:W-:-:S04]  /*01b0*/  UISETP.NE.U32.AND UP0, UPT, UR4, URZ, UPT ;  /* 0x000000ff0400728c */ /* 0x004fc8000bf05070 */
[----:B------:R-:W-:-:S09]  /*01c0*/  UISETP.NE.AND.EX UP0, UPT, UR5, URZ, UPT, UP0 ;  /* 0x000000ff0500728c */ /* 0x000fd2000bf05300 */
[----:B------:R-:W-:Y:S05]  /*01d0*/  BRA.U UP0, `(.L_x_2) ;  /* 0x0000000100287547 */ /* 0x000fea000b800000 */
[----:B------:R-:W2:Y:S02]  /*01e0*/  LDCU.64 UR4, c[0x0][0x8a8] ;  /* 0x00011500ff0477ac */ /* 0x000ea40008000a00 */
[----:B--2---:R-:W-:-:S04]  /*01f0*/  UISETP.NE.U32.AND UP0, UPT, UR4, URZ, UPT ;  /* 0x000000ff0400728c */ /* 0x004fc8000bf05070 */
[----:B------:R-:W-:-:S09]  /*0200*/  UISETP.NE.AND.EX UP0, UPT, UR5, URZ, UPT, UP0 ;  /* 0x000000ff0500728c */ /* 0x000fd2000bf05300 */
[----:B------:R-:W-:Y:S05]  /*0210*/  BRA.U !UP0, `(.L_x_3) ;  /* 0x0000000108107547 */ /* 0x000fea000b800000 */
[----:B------:R-:W2:Y:S01]  /*0220*/  LDC.64 R38, c[0x0][0x8a8] ;  /* 0x00022a00ff267b82 */ /* 0x000ea20000000a00 */
[----:B------:R-:W2:Y:S02]  /*0230*/  LDCU.64 UR4, c[0x0][0x358] ;  /* 0x00006b00ff0477ac */ /* 0x000ea40008000a00 */
[----:B--2---:R2:W5:Y:S01]  /*0240*/  LDG.E R38, desc[UR4][R38.64] ;  /* 0x0000000426267981 */ /* 0x004562000c1e1900 */
[----:B------:R-:W-:Y:S05]  /*0250*/  BRA `(.L_x_2) ;  /* 0x0000000000087947 */ /* 0x000fea0003800000 */
.L_x_3:
[----:B------:R-:W2:Y:S02]  /*0260*/  LDCU UR4, c[0x0][0x8a0] ;  /* 0x00011400ff0477ac */ /* 0x000ea40008000800 */
[----:B--2---:R-:W-:Y:S02]  /*0270*/  MOV R38, UR4 ;  /* 0x0000000400267c02 */ /* 0x004fe40008000f00 */
.L_x_2:
[----:B------:R-:W-:Y:S01]  /*0280*/  IMAD.U32 R0, RZ, RZ, UR18 ;  /* 0x00000012ff007e24 */ /* 0x000fe2000f8e00ff */
[----:B------:R-:W-:Y:S04]  /*0290*/  BSSY.RECONVERGENT B0, `(.L_x_4) ;  /* 0x000000c000007945 */ /* 0x000fe80003800200 */
[C---:B------:R-:W-:Y:S02]  /*02a0*/  ISETP.NE.OR P2, PT, R0.reuse, 0x1, !P1 ;  /* 0x000000010000780c */ /* 0x040fe40004f45670 */
[----:B------:R-:W-:-:S11]  /*02b0*/  ISETP.NE.OR P0, PT, R0, 0x3, !P1 ;  /* 0x000000030000780c */ /* 0x000fd60004f05670 */
[----:B------:R-:W-:Y:S05]  /*02c0*/  @P2 BRA `(.L_x_5) ;  /* 0x0000000000202947 */ /* 0x000fea0003800000 */
[----:B------:R-:W3:Y:S02]  /*02d0*/  LDCU.64 UR4, c[0x0][0x348] ;  /* 0x00006900ff0477ac */ /* 0x000ee40008000a00 */
[----:B---3--:R-:W-:Y:S02]  /*02e0*/  UIADD3 UR6, UP1, UPT, UR4, 0x80, URZ ;  /* 0x0000008004067890 */ /* 0x008fe4000ff3e0ff */
[----:B------:R-:W-:Y:S02]  /*02f0*/  UIADD3 UR4, UP0, UPT, UR4, 0x180, URZ ;  /* 0x0000018004047890 */ /* 0x000fe4000ff1e0ff */
[----:B------:R-:W-:Y:S02]  /*0300*/  UIADD3.X UR7, UPT, UPT, URZ, UR5, URZ, UP1, !UPT ;  /* 0x00000005ff077290 */ /* 0x000fe40008ffe4ff */
[----:B------:R-:W-:-:S07]  /*0310*/  UIADD3.X UR5, UPT, UPT, URZ, UR5, URZ, UP0, !UPT ;  /* 0x00000005ff057290 */ /* 0x000fce00087fe4ff */
[----:B------:R3:W-:Y:S02]  /*0320*/  UTMACCTL.PF [UR6] ;  /* 0x00000000060079b9 */ /* 0x0007e40008040000 */
[----:B------:R3:W-:Y:S02]  /*0330*/  UTMACCTL.PF [UR4] ;  /* 0x00000000040079b9 */ /* 0x0007e40008040000 */
[----:B---3--:R-:W-:Y:S01]  /*0340*/  NOP ;  /* 0x0000000000007918 */ /* 0x008fe20000000000 */
.L_x_5:
[----:B------:R-:W-:Y:S05]  /*0350*/  BSYNC.RECONVERGENT B0 ;  /* 0x0000000000007941 */ /* 0x000fea0003800200 */
.L_x_4:
[----:B------:R-:W-:Y:S04]  /*0360*/  BSSY.RECONVERGENT B0, `(.L_x_6) ;  /* 0x000000a000007945 */ /* 0x000fe80003800200 */
        /* <DEDUP_REMOVED lines=9> */
.L_x_7:
[----:B------:R-:W-:Y:S05]  /*0400*/  BSYNC.RECONVERGENT B0 ;  /* 0x0000000000007941 */ /* 0x000fea0003800200 */
.L_x_6:
[----:B------:R-:W3:Y:S01]  /*0410*/  LDCU.64 UR4, c[0x0][0x888] ;  /* 0x00011100ff0477ac */ /* 0x000ee20008000a00 */
[----:B------:R-:W-:Y:S02]  /*0420*/  UISETP.EQ.U32.AND UP1, UPT, UR8, URZ, UPT ;  /* 0x000000ff0800728c */ /* 0x000fe4000bf22070 */
[----:B------:R-:W-:Y:S02]  /*0430*/  UPLOP3.LUT UP3, UPT, UPT, UPT, UPT, 0x80, 0x8 ;  /* 0x000000000008789c */ /* 0x000fe40003f6f070 */
[----:B---3--:R-:W-:-:S04]  /*0440*/  UISETP.NE.U32.AND UP0, UPT, UR4, URZ, UPT ;  /* 0x000000ff0400728c */ /* 0x008fc8000bf05070 */
[----:B------:R-:W-:-:S04]  /*0450*/  UISETP.NE.AND.EX UP0, UPT, UR5, URZ, UPT, UP0 ;  /* 0x000000ff0500728c */ /* 0x000fc8000bf05300 */
[----:B------:R-:W-:-:S04]  /*0460*/  UISETP.EQ.OR.EX UP2, UPT, UR9, URZ, !UP0, UP1 ;  /* 0x000000ff0900728c */ /* 0x000fc8000c742710 */
[----:B------:R-:W-:-:S05]  /*0470*/  UP2UR UR61, UPR, URZ, 0x4 ;  /* 0x00000004ff3d7883 */ /* 0x000fca0008000000 */
[----:B------:R-:W-:Y:S07]  /*0480*/  BRA.U !UP2, `(.L_x_8) ;  /* 0x000000010a207547 */ /* 0x000fee000b800000 */
[----:B-----5:R-:W-:Y:S01]  /*0490*/  R2UR UR5, R40 ;  /* 0x00000000280572ca */ /* 0x020fe200000e0000 */
[----:B------:R-:W-:Y:S02]  /*04a0*/  UISETP.NE.U32.AND UP1, UPT, UR8, URZ, UPT ;  /* 0x000000ff0800728c */ /* 0x000fe4000bf25070 */
[----:B------:R-:W-:Y:S02]  /*04b0*/  USEL UR4, URZ, 0xffffffff, UP0 ;  /* 0xffffffffff047887 */ /* 0x000fe40008000000 */
[----:B------:R-:W-:-:S08]  /*04c0*/  UISETP.NE.AND.EX UP1, UPT, UR9, URZ, UPT, UP1 ;  /* 0x000000ff0900728c */ /* 0x000fd0000bf25310 */
[----:B------:R-:W-:-:S04]  /*04d0*/  UISETP.NE.AND UP0, UPT, UR5, URZ, UPT ;  /* 0x000000ff0500728c */ /* 0x000fc8000bf05270 */
[----:B------:R-:W-:-:S04]  /*04e0*/  @!UP1 USEL UR4, URZ, 0xffffffff, UP0 ;  /* 0xffffffffff049887 */ /* 0x000fc80008000000 */
[----:B------:R-:W-:-:S04]  /*04f0*/  ULOP3.LUT UR4, UR4, 0x1, URZ, 0xc0, !UPT ;  /* 0x0000000104047892 */ /* 0x000fc8000f8ec0ff */
[----:B------:R-:W-:-:S11]  /*0500*/  UISETP.NE.U32.AND UP3, UPT, UR4, 0x1, UPT ;  /* 0x000000010400788c */ /* 0x000fd6000bf65070 */
.L_x_8:
[----:B------:R-:W3:Y:S01]  /*0510*/  SHFL.IDX PT, R0, R82, RZ, 0x1f ;  /* 0x00001fff52007589 */ /* 0x000ee200000e0000 */
[----:B------:R-:W-:-:S04]  /*0520*/  UISETP.NE.AND UP0, UPT, UR18, 0x2, UPT ;  /* 0x000000021200788c */ /* 0x000fc8000bf05270 */
[----:B------:R-:W-:Y:S02]  /*0530*/  UISETP.EQ.AND UP1, UPT, UR33, URZ, !UP0 ;  /* 0x000000ff2100728c */ /* 0x000fe4000c722270 */
[----:B------:R-:W-:-:S04]  /*0540*/  USEL UR34, URZ, 0x1, UP0 ;  /* 0x00000001ff227887 */ /* 0x000fc80008000000 */
[----:B------:R-:W-:Y:S02]  /*0550*/  PLOP3.LUT P3, PT, P1, PT, UP1, 0x80, 0x8 ;  /* 0x000000000008781c */ /* 0x000fe40000f6f018 */
[----:B---3--:R-:W-:-:S13]  /*0560*/  ISETP.NE.AND P0, PT, R0, RZ, PT ;  /* 0x000000ff0000720c */ /* 0x008fda0003f05270 */
[----:B------:R-:W-:Y:S05]  /*0570*/  @P0 BRA `(.L_x_9) ;  /* 0x0000000000540947 */ /* 0x000fea0003800000 */
[----:B------:R-:W-:Y:S01]  /*0580*/  UMOV UR4, 0x400 ;  /* 0x0000040000047882 */ /* 0x000fe20000000000 */
[----:B------:R-:W-:Y:S01]  /*0590*/  UMOV UR8, 0x1 ;  /* 0x0000000100087882 */ /* 0x000fe20000000000 */
[----:B------:R-:W-:Y:S01]  /*05a0*/  UMOV UR6, 0x2 ;  /* 0x0000000200067882 */ /* 0x000fe20000000000 */
[----:B------:R-:W-:Y:S02]  /*05b0*/  ULEA UR4, UR55, UR4, 0x18 ;  /* 0x0000000437047291 */ /* 0x000fe4000f8ec0ff */
[----:B------:R-:W-:-:S04]  /*05c0*/  UIADD3 UR8, UPT, UPT, -UR8, 0x100000, URZ ;  /* 0x0010000008087890 */ /* 0x000fc8000fffe1ff */
[----:B------:R-:W-:Y:S02]  /*05d0*/  USHF.L.U32 UR9, UR8, 0xb, URZ ;  /* 0x0000000b08097899 */ /* 0x000fe400080006ff */
[----:B------:R-:W-:Y:S02]  /*05e0*/  USHF.L.U32 UR8, UR8, 0x1, URZ ;  /* 0x0000000108087899 */ /* 0x000fe400080006ff */
[----:B------:R-:W-:-:S04]  /*05f0*/  UIADD3 UR6, UPT, UPT, -UR6, 0x100000, URZ ;  /* 0x0010000006067890 */ /* 0x000fc8000fffe1ff */
[----:B------:R-:W-:Y:S02]  /*0600*/  USHF.L.U32 UR7, UR6, 0xb, URZ ;  /* 0x0000000b06077899 */ /* 0x000fe400080006ff */
[----:B------:R-:W-:Y:S01]  /*0610*/  USHF.L.U32 UR6, UR6, 0x1, URZ ;  /* 0x0000000106067899 */ /* 0x000fe200080006ff */
[----:B------:R-:W-:Y:S01]  /*0620*/  ELECT P0, URZ, PT ;  /* 0x0000000000ff782f */ /* 0x000fe20003800000 */
[----:B------:R-:W3:Y:S02]  /*0630*/  FENCE.VIEW.ASYNC.S ;  /* 0x00000000000073c6 */ /* 0x000ee40000000000 */
[----:B---3--:R3:W4:Y:S08]  /*0640*/  SYNCS.EXCH.64 URZ, [UR4], UR8 ;  /* 0x0000000804ff75b2 */ /* 0x0087300008000100 */
[----:B------:R3:W1:Y:S01]  /*0650*/  SYNCS.EXCH.64 URZ, [UR4+0x20], UR6 ;  /* 0x0000200604ff75b2 */ /* 0x0006620008000100 */
[----:B------:R3:W1:Y:S01]  /*0660*/  SYNCS.EXCH.64 URZ, [UR4+0x8], UR8 ;  /* 0x0000080804ff75b2 */ /* 0x0006620008000100 */
[----:B------:R3:W1:Y:S01]  /*0670*/  SYNCS.EXCH.64 URZ, [UR4+0x28], UR6 ;  /* 0x0000280604ff75b2 */ /* 0x0006620008000100 */
[----:B------:R3:W1:Y:S01]  /*0680*/  SYNCS.EXCH.64 URZ, [UR4+0x10], UR8 ;  /* 0x0000100804ff75b2 */ /* 0x0006620008000100 */
[----:B------:R3:W1:Y:S01]  /*0690*/  SYNCS.EXCH.64 URZ, [UR4+0x30], UR6 ;  /* 0x0000300604ff75b2 */ /* 0x0006620008000100 */
[----:B------:R3:W1:Y:S01]  /*06a0*/  SYNCS.EXCH.64 URZ, [UR4+0x18], UR8 ;  /* 0x0000180804ff75b2 */ /* 0x0006620008000100 */
[----:B------:R3:W1:Y:S01]  /*06b0*/  SYNCS.EXCH.64 URZ, [UR4+0x38], UR6 ;  /* 0x0000380604ff75b2 */ /* 0x0006620008000100 */
[----:B------:R-:W-:Y:S01]  /*06c0*/  NOP ;  /* 0x0000000000007918 */ /* 0x000fe20000000000 */
.L_x_9:
[----:B------:R-:W2:Y:S01]  /*06d0*/  SHFL.IDX PT, R0, R82, RZ, 0x1f ;  /* 0x00001fff52007589 */ /* 0x000ea200000e0000 */
[----:B------:R-:W-:Y:S01]  /*06e0*/  NOP ;  /* 0x0000000000007918 */ /* 0x000fe20000000000 */
[----:B--2---:R-:W-:-:S13]  /*06f0*/  ISETP.NE.AND P0, PT, R0, 0x1, PT ;  /* 0x000000010000780c */ /* 0x004fda0003f05270 */
[----:B------:R-:W-:Y:S05]  /*0700*/  @P0 BRA `(.L_x_10) ;  /* 0x00000000003c0947 */ /* 0x000fea0003800000 */
[----:B---3--:R-:W-:Y:S01]  /*0710*/  UMOV UR4, 0x400 ;  /* 0x0000040000047882 */ /* 0x008fe20000000000 */
        /* <DEDUP_REMOVED lines=10> */
[----:B------:R-:W2:Y:S02]  /*07c0*/  FENCE.VIEW.ASYNC.S ;  /* 0x00000000000073c6 */ /* 0x000ea40000000000 */
[----:B--2---:R2:W3:Y:S08]  /*07d0*/  SYNCS.EXCH.64 URZ, [UR4+0x40], UR8 ;  /* 0x0000400804ff75b2 */ /* 0x0044f00008000100 */
[----:B------:R2:W1:Y:S01]  /*07e0*/  SYNCS.EXCH.64 URZ, [UR4+0x48], UR6 ;  /* 0x0000480604ff75b2 */ /* 0x0004620008000100 */
[----:B------:R-:W-:Y:S01]  /*07f0*/  NOP ;  /* 0x0000000000007918 */ /* 0x000fe20000000000 */
.L_x_10:
[----:B------:R-:W4:Y:S01]  /*0800*/  SHFL.IDX PT, R0, R82, RZ, 0x1f ;  /* 0x00001fff52007589 */ /* 0x000f2200000e0000 */
[----:B------:R-:W-:Y:S01]  /*0810*/  NOP ;  /* 0x0000000000007918 */ /* 0x000fe20000000000 */
[----:B----4-:R-:W-:-:S13]  /*0820*/  ISETP.NE.AND P0, PT, R0, 0x3, PT ;  /* 0x000000030000780c */ /* 0x010fda0003f05270 */
[----:B------:R-:W-:Y:S05]  /*0830*/  @P0 BRA `(.L_x_11) ;  /* 0x00000000002c0947 */ /* 0x000fea0003800000 */
[----:B--23--:R-:W-:Y:S01]  /*0840*/  UMOV UR6, 0x400 ;  /* 0x0000040000067882 */ /* 0x00cfe20000000000 */
[----:B------:R-:W-:Y:S01]  /*0850*/  UMOV UR4, 0x20 ;  /* 0x0000002000047882 */ /* 0x000fe20000000000 */
[----:B------:R-:W-:Y:S02]  /*0860*/  ULEA UR6, UR55, UR6, 0x18 ;  /* 0x0000000637067291 */ /* 0x000fe4000f8ec0ff */
[----:B------:R-:W-:-:S04]  /*0870*/  UIADD3 UR4, UPT, UPT, -UR4, 0x100000, URZ ;  /* 0x0010000004047890 */ /* 0x000fc8000fffe1ff */
[----:B------:R-:W-:Y:S02]  /*0880*/  USHF.L.U32 UR5, UR4, 0xb, URZ ;  /* 0x0000000b04057899 */ /* 0x000fe400080006ff */
[----:B------:R-:W-:Y:S01]  /*0890*/  USHF.L.U32 UR4, UR4, 0x1, URZ ;  /* 0x0000000104047899 */ /* 0x000fe200080006ff */
[----:B------:R-:W-:Y:S01]  /*08a0*/  ELECT P0, URZ, PT ;  /* 0x0000000000ff782f */ /* 0x000fe20003800000 */
[----:B------:R-:W2:Y:S10]  /*08b0*/  FENCE.VIEW.ASYNC.S ;  /* 0x00000000000073c6 */ /* 0x000eb40000000000 */
[----:B--2---:R4:W2:Y:S01]  /*08c0*/  SYNCS.EXCH.64 URZ, [UR6+0x50], UR4 ;  /* 0x0000500406ff75b2 */ /* 0x0048a20008000100 */
[----:B------:R4:W3:Y:S02]  /*08d0*/  SYNCS.EXCH.64 URZ, [UR6+0x58], UR4 ;  /* 0x0000580406ff75b2 */ /* 0x0008e40008000100 */
[----:B----4-:R-:W-:Y:S01]  /*08e0*/  NOP ;  /* 0x0000000000007918 */ /* 0x010fe20000000000 */
.L_x_11:
[----:B------:R-:W4:Y:S01]  /*08f0*/  SHFL.IDX PT, R0, R82, RZ, 0x1f ;  /* 0x00001fff52007589 */ /* 0x000f2200000e0000 */
[----:B------:R-:W-:Y:S01]  /*0900*/  NOP ;  /* 0x0000000000007918 */ /* 0x000fe20000000000 */
[----:B----4-:R-:W-:-:S13]  /*0910*/  ISETP.NE.AND P0, PT, R0, 0x4, PT ;  /* 0x000000040000780c */ /* 0x010fda0003f05270 */
[----:B------:R-:W-:Y:S05]  /*0920*/  @P0 BRA `(.L_x_12) ;  /* 0x0000000000480947 */ /* 0x000fea0003800000 */
[----:B--23--:R-:W-:Y:S01]  /*0930*/  UMOV UR4, 0x3a0 ;  /* 0x000003a000047882 */ /* 0x00cfe20000000000 */
[----:B------:R-:W-:Y:S01]  /*0940*/  UMOV UR6, 0x400 ;  /* 0x0000040000067882 */ /* 0x000fe20000000000 */
[----:B------:R-:W-:Y:S01]  /*0950*/  USEL UR4, UR4, 0x320, UP3 ;  /* 0x0000032004047887 */ /* 0x000fe20009800000 */
        /* <DEDUP_REMOVED lines=10> */
[----:B--2---:R4:W2:Y:S08]  /*0a00*/  SYNCS.EXCH.64 URZ, [UR6+0x60], UR8 ;  /* 0x0000600806ff75b2 */ /* 0x0048b00008000100 */
[----:B------:R4:W3:Y:S01]  /*0a10*/  SYNCS.EXCH.64 URZ, [UR6+0x70], UR4 ;  /* 0x0000700406ff75b2 */ /* 0x0008e20008000100 */
[----:B------:R4:W1:Y:S01]  /*0a20*/  SYNCS.EXCH.64 URZ, [UR6+0x68], UR8 ;  /* 0x0000680806ff75b2 */ /* 0x0008620008000100 */
[----:B------:R4:W1:Y:S02]  /*0a30*/  SYNCS.EXCH.64 URZ, [UR6+0x78], UR4 ;  /* 0x0000780406ff75b2 */ /* 0x0008640008000100 */
[----:B----4-:R-:W-:Y:S01]  /*0a40*/  NOP ;  /* 0x0000000000007918 */ /* 0x010fe20000000000 */
.L_x_12:
[----:B------:R-:W4:Y:S01]  /*0a50*/  SHFL.IDX PT, R0, R82, RZ, 0x1f ;  /* 0x00001fff52007589 */ /* 0x000f2200000e0000 */
[----:B------:R-:W-:Y:S01]  /*0a60*/  NOP ;  /* 0x0000000000007918 */ /* 0x000fe20000000000 */
[----:B----4-:R-:W-:-:S13]  /*0a70*/  ISETP.NE.AND P0, PT, R0, 0x5, PT ;  /* 0x000000050000780c */ /* 0x010fda0003f05270 */
[----:B------:R-:W-:Y:S05]  /*0a80*/  @P0 BRA `(.L_x_13) ;  /* 0x0000000000540947 */ /* 0x000fea0003800000 */
[----:B--23--:R-:W-:Y:S01]  /*0a90*/  UMOV UR4, 0x400 ;  /* 0x0000040000047882 */ /* 0x00cfe20000000000 */
        /* <DEDUP_REMOVED lines=14> */
[----:B------:R4:W1:Y:S01]  /*0b80*/  SYNCS.EXCH.64 URZ, [UR4+0xa8], UR8 ;  /* 0x0000a80804ff75b2 */ /* 0x0008620008000100 */
[----:B------:R4:W1:Y:S01]  /*0b90*/  SYNCS.EXCH.64 URZ, [UR4+0x90], UR6 ;  /* 0x0000900604ff75b2 */ /* 0x0008620008000100 */
[----:B------:R4:W1:Y:S01]  /*0ba0*/  SYNCS.EXCH.64 URZ, [UR4+0xb0], UR8 ;  /* 0x0000b00804ff75b2 */ /* 0x0008620008000100 */
[----:B------:R4:W1:Y:S01]  /*0bb0*/  SYNCS.EXCH.64 URZ, [UR4+0x98], UR6 ;  /* 0x0000980604ff75b2 */ /* 0x0008620008000100 */
[----:B------:R4:W1:Y:S02]  /*0bc0*/  SYNCS.EXCH.64 URZ, [UR4+0xb8], UR8 ;  /* 0x0000b80804ff75b2 */ /* 0x0008640008000100 */
[----:B----4-:R-:W-:Y:S01]  /*0bd0*/  NOP ;  /* 0x0000000000007918 */ /* 0x010fe20000000000 */
.L_x_13:
[----:B------:R-:W4:Y:S01]  /*0be0*/  SHFL.IDX PT, R0, R82, RZ, 0x1f ;  /* 0x00001fff52007589 */ /* 0x000f2200000e0000 */
[----:B------:R-:W-:Y:S01]  /*0bf0*/  ISETP.NE.OR P1, PT, RZ, UR18, !P1 ;  /* 0x00000012ff007c0c */ /* 0x000fe2000cf25670 */
        /* <DEDUP_REMOVED lines=12> */
[----:B------:R4:W3:Y:S01]  /*0cc0*/  SYNCS.EXCH.64 URZ, [UR4+0xd0], UR6 ;  /* 0x0000d00604ff75b2 */ /* 0x0008e20008000100 */
[----:B------:R4:W1:Y:S01]  /*0cd0*/  SYNCS.EXCH.64 URZ, [UR4+0xc8], UR6 ;  /* 0x0000c80604ff75b2 */ /* 0x0008620008000100 */
[----:B------:R4:W1:Y:S02]  /*0ce0*/  SYNCS.EXCH.64 URZ, [UR4+0xd8], UR6 ;  /* 0x0000d80604ff75b2 */ /* 0x0008640008000100 */
[----:B----4-:R-:W-:Y:S01]  /*0cf0*/  NOP ;  /* 0x0000000000007918 */ /* 0x010fe20000000000 */
.L_x_14:
[----:B------:R-:W-:Y:S01]  /*0d00*/  VOTEU.ALL UP0, P1 ;  /* 0x0000000000ff7886 */ /* 0x000fe20000800000 */
[----:B--23--:R-:W-:Y:S01]  /*0d10*/  UMOV UR4, 0x20 ;  /* 0x0000002000047882 */ /* 0x00cfe20000000000 */
[----:B------:R-:W2:Y:S01]  /*0d20*/  LDCU UR7, c[0x0][0x36c] ;  /* 0x00006d80ff0777ac */ /* 0x000ea20008000800 */
[----:B------:R-:W-:Y:S01]  /*0d30*/  NOP ;  /* 0x0000000000007918 */ /* 0x000fe20000000000 */
[----:B------:R-:W-:Y:S01]  /*0d40*/  LOP3.LUT R0, R78, 0x1f, RZ, 0xc0, !PT ;  /* 0x0000001f4e007812 */ /* 0x000fe200078ec0ff */
[----:B------:R-:W-:Y:S01]  /*0d50*/  @!UP0 UMOV UR6, 0x400 ;  /* 0x0000040000068882 */ /* 0x000fe20000000000 */
[----:B------:R-:W-:-:S04]  /*0d60*/  @!UP0 UIADD3 UR4, UPT, UPT, -UR4, 0x100000, URZ ;  /* 0x0010000004048890 */ /* 0x000fc8000fffe1ff */
[----:B------:R-:W-:Y:S02]  /*0d70*/  @!UP0 USHF.L.U32 UR5, UR4, 0xb, URZ ;  /* 0x0000000b04058899 */ /* 0x000fe400080006ff */
[----:B------:R-:W-:Y:S02]  /*0d80*/  @!UP0 USHF.L.U32 UR4, UR4, 0x1, URZ ;  /* 0x0000000104048899 */ /* 0x000fe400080006ff */
[----:B------:R-:W-:Y:S01]  /*0d90*/  @!UP0 ULEA UR6, UR55, UR6, 0x18 ;  /* 0x0000000637068291 */ /* 0x000fe2000f8ec0ff */
[----:B------:R-:W-:Y:S01]  /*0da0*/  VOTEU.ALL UP0, P1 ;  /* 0x0000000000ff7886 */ /* 0x000fe20000800000 */
[----:B------:R-:W-:Y:S02]  /*0db0*/  UISETP.NE.AND UP4, UPT, UR18, URZ, UPT ;  /* 0x000000ff1200728c */ /* 0x000fe4000bf85270 */
[----:B--2---:R-:W-:Y:S01]  /*0dc0*/  UISETP.EQ.U32.AND UP5, UPT, UR7, 0x1, UPT ;  /* 0x000000010700788c */ /* 0x004fe2000bfa2070 */
[----:B------:R-:W2:Y:S07]  /*0dd0*/  FENCE.VIEW.ASYNC.S ;  /* 0x00000000000073c6 */ /* 0x000eae0000000000 */
[----:B--2---:R2:W3:Y:S01]  /*0de0*/  @!UP0 SYNCS.EXCH.64 URZ, [UR6+0xe0], UR4 ;  /* 0x0000e00406ff85b2 */ /* 0x0044e20008000100 */
[----:B------:R-:W-:Y:S05]  /*0df0*/  BRA.U !UP5, `(.L_x_15) ;  /* 0x000000010d087547 */ /* 0x000fea000b800000 */
[----:B-1-3--:R-:W-:Y:S01]  /*0e00*/  UCGABAR_ARV ;  /* 0x00000000000079c7 */ /* 0x00afe20008000000 */
[----:B------:R-:W-:Y:S05]  /*0e10*/  BRA `(.L_x_16) ;  /* 0x0000000000047947 */ /* 0x000fea0003800000 */
.L_x_15:
[----:B-1-3--:R-:W-:Y:S01]  /*0e20*/  NOP ;  /* 0x0000000000007918 */ /* 0x00afe20000000000 */
.L_x_16:
[----:B------:R-:W1:Y:S01]  /*0e30*/  S2UR UR28, SR_CTAID.X ;  /* 0x00000000001c79c3 */ /* 0x000e620000002500 */
[----:B------:R-:W-:-:S05]  /*0e40*/  CS2R.32 R3, SR_CgaSize ;  /* 0x0000000000037805 */ /* 0x000fca0000008a00 */
[----:B------:R-:W-:-:S05]  /*0e50*/  IMAD R3, R3, -0xa0, RZ ;  /* 0xffffff6003037824 */ /* 0x000fca00078e02ff */
[----:B--2---:R-:W-:-:S14]  /*0e60*/  R2UR UR5, R3 ;  /* 0x00000000030572ca */ /* 0x004fdc00000e0000 */
[----:B------:R-:W2:Y:S01]  /*0e70*/  LDCU UR5, c[0x0][UR5+0x2b0] ;  /* 0x00005600050577ac */ /* 0x000ea20008000800 */
[----:B------:R-:W-:-:S05]  /*0e80*/  CS2R.32 R3, SR_CgaSize ;  /* 0x0000000000037805 */ /* 0x000fca0000008a00 */
[----:B------:R-:W-:-:S05]  /*0e90*/  IMAD R3, R3, -0xa0, RZ ;  /* 0xffffff6003037824 */ /* 0x000fca00078e02ff */
[----:B------:R-:W-:-:S14]  /*0ea0*/  R2UR UR4, R3 ;  /* 0x00000000030472ca */ /* 0x000fdc00000e0000 */
[----:B------:R-:W3:Y:S01]  /*0eb0*/  LDCU UR4, c[0x0][UR4+0x2b4] ;  /* 0x00005680040477ac */ /* 0x000ee20008000800 */
[----:B------:R-:W4:Y:S01]  /*0ec0*/  S2UR UR7, SR_CTAID.Y ;  /* 0x00000000000779c3 */ /* 0x000f220000002600 */
[----:B------:R-:W3:Y:S01]  /*0ed0*/  LDCU UR19, c[0x0][0xb24] ;  /* 0x00016480ff1377ac */ /* 0x000ee20008000800 */
[----:B------:R-:W-:-:S05]  /*0ee0*/  CS2R.32 R3, SR_CgaSize ;  /* 0x0000000000037805 */ /* 0x000fca0000008a00 */
[----:B------:R-:W-:-:S05]  /*0ef0*/  IMAD R3, R3, -0xa0, RZ ;  /* 0xffffff6003037824 */ /* 0x000fca00078e02ff */
[----:B------:R-:W-:-:S14]  /*0f00*/  R2UR UR60, R3 ;  /* 0x00000000033c72ca */ /* 0x000fdc00000e0000 */
[----:B------:R-:W3:Y:S01]  /*0f10*/  LDCU UR60, c[0x0][UR60+0x2a0] ;  /* 0x000054003c3c77ac */ /* 0x000ee20008000800 */
[----:B------:R-:W1:Y:S01]  /*0f20*/  S2UR UR36, SR_CTAID.Z ;  /* 0x00000000002479c3 */ /* 0x000e620000002700 */
[----:B------:R-:W-:-:S05]  /*0f30*/  CS2R.32 R3, SR_CgaSize ;  /* 0x0000000000037805 */ /* 0x000fca0000008a00 */
[----:B------:R-:W-:-:S05]  /*0f40*/  IMAD R3, R3, -0xa0, RZ ;  /* 0xffffff6003037824 */ /* 0x000fca00078e02ff */
[----:B------:R-:W-:-:S14]  /*0f50*/  R2UR UR57, R3 ;  /* 0x00000000033972ca */ /* 0x000fdc00000e0000 */
[----:B------:R-:W3:Y:S01]  /*0f60*/  LDCU UR57, c[0x0][UR57+0x2a4] ;  /* 0x00005480393977ac */ /* 0x000ee20008000800 */
[----:B------:R-:W-:Y:S02]  /*0f70*/  UISETP.GT.U32.AND UP0, UPT, UR33, 0xffff, UPT ;  /* 0x0000ffff2100788c */ /* 0x000fe4000bf04070 */
[----:B------:R-:W-:Y:S01]  /*0f80*/  USHF.L.U32 UR24, UR55, 0xa, URZ ;  /* 0x0000000a37187899 */ /* 0x000fe200080006ff */
[----:B-1----:R-:W-:Y:S01]  /*0f90*/  I2FP.F32.U32 R3, UR28 ;  /* 0x0000001c00037c45 */ /* 0x002fe20008201000 */
[----:B------:R-:W-:Y:S01]  /*0fa0*/  UMOV UR29, 0x5 ;  /* 0x00000005001d7882 */ /* 0x000fe20000000000 */
[----:B------:R-:W1:Y:S03]  /*0fb0*/  LDCU UR40, c[0x0][0xb24] ;  /* 0x00016480ff2877ac */ /* 0x000e660008000800 */
[----:B--2---:R-:W-:Y:S01]  /*0fc0*/  FMUL R3, R3, UR5 ;  /* 0x0000000503037c20 */ /* 0x004fe20008400000 */
[----:B------:R-:W-:Y:S01]  /*0fd0*/  USEL UR5, UR33, 0xffff, !UP0 ;  /* 0x0000ffff21057887 */ /* 0x000fe2000c000000 */
[----:B----4-:R-:W-:Y:S01]  /*0fe0*/  I2FP.F32.U32 R2, UR7 ;  /* 0x0000000700027c45 */ /* 0x010fe20008201000 */
[----:B------:R-:W2:Y:S03]  /*0ff0*/  LDCU UR27, c[0x0][0xb30] ;  /* 0x00016600ff1b77ac */ /* 0x000ea60008000800 */
[----:B------:R-:W4:Y:S01]  /*1000*/  F2I.U32.TRUNC.NTZ R3, R3 ;  /* 0x0000000300037305 */ /* 0x000f22000020f000 */
[----:B---3--:R-:W-:Y:S01]  /*1010*/  FMUL R2, R2, UR4 ;  /* 0x0000000402027c20 */ /* 0x008fe20008400000 */
[----:B------:R-:W-:-:S02]  /*1020*/  ULOP3.LUT UR25, UR5, 0xffff, URZ, 0xc0, !UPT ;  /* 0x0000ffff05197892 */ /* 0x000fc4000f8ec0ff */
[----:B------:R-:W-:Y:S01]  /*1030*/  UISETP.GE.AND UP2, UPT, UR19, 0x1, UPT ;  /* 0x000000011300788c */ /* 0x000fe2000bf46270 */
[----:B------:R-:W-:-:S03]  /*1040*/  UMOV UR46, UR7 ;  /* 0x00000007002e7c82 */ /* 0x000fc60008000000 */
[----:B------:R-:W3:Y:S01]  /*1050*/  F2I.U32.TRUNC.NTZ R2, R2 ;  /* 0x0000000200027305 */ /* 0x000ee2000020f000 */
[----:B------:R-:W-:Y:S01]  /*1060*/  UMOV UR45, UR28 ;  /* 0x0000001c002d7c82 */ /* 0x000fe20008000000 */
[----:B----4-:R-:W-:Y:S02]  /*1070*/  R2UR UR4, R3 ;  /* 0x00000000030472ca */ /* 0x010fe400000e0000 */
[----:B------:R-:W-:Y:S02]  /*1080*/  PRMT R3, RZ, 0x7610, R3 ;  /* 0x00007610ff037816 */ /* 0x000fe40000000003 */
[----:B---3--:R-:W-:Y:S02]  /*1090*/  R2UR UR6, R2 ;  /* 0x00000000020672ca */ /* 0x008fe400000e0000 */
[----:B------:R-:W-:-:S07]  /*10a0*/  PRMT R2, RZ, 0x7610, R2 ;  /* 0x00007610ff027816 */ /* 0x000fce0000000002 */
[----:B------:R-:W-:-:S04]  /*10b0*/  UIADD3 UR5, UPT, UPT, -UR4, URZ, URZ ;  /* 0x000000ff04057290 */ /* 0x000fc8000fffe1ff */
[----:B------:R-:W-:Y:S02]  /*10c0*/  UIMAD UR60, UR60, UR5, UR28 ;  /* 0x000000053c3c72a4 */ /* 0x000fe4000f8e021c */
[----:B------:R-:W-:-:S04]  /*10d0*/  UIADD3 UR4, UPT, UPT, -UR6, URZ, URZ ;  /* 0x000000ff06047290 */ /* 0x000fc8000fffe1ff */
[----:B------:R-:W-:Y:S01]  /*10e0*/  UIMAD UR57, UR57, UR4, UR7 ;  /* 0x00000004393972a4 */ /* 0x000fe2000f8e0207 */
[----:B-12---:R-:W-:Y:S11]  /*10f0*/  BRA.U UP4, `(.L_x_17) ;  /* 0x00000001043c7547 */ /* 0x006ff6000b800000 */
[----:B------:R-:W-:Y:S02]  /*1100*/  UISETP.GT.U32.AND UP0, UPT, UR60, 0x1, UPT ;  /* 0x000000013c00788c */ /* 0x000fe4000bf04070 */
[----:B------:R-:W-:Y:S02]  /*1110*/  ULOP3.LUT UR4, UR60, 0xfffffffe, URZ, 0xc0, !UPT ;  /* 0xfffffffe3c047892 */ /* 0x000fe4000f8ec0ff */
[----:B------:R-:W-:Y:S02]  /*1120*/  UISETP.NE.AND UP1, UPT, UR57, URZ, UP0 ;  /* 0x000000ff3900728c */ /* 0x000fe40008725270 */
[----:B------:R-:W-:Y:S02]  /*1130*/  UISETP.NE.AND UP0, UPT, UR57, 0x1, UP0 ;  /* 0x000000013900788c */ /* 0x000fe40008705270 */
[----:B------:R-:W-:Y:S02]  /*1140*/  USEL UR7, URZ, 0x1, UP1 ;  /* 0x00000001ff077887 */ /* 0x000fe40008800000 */
[----:B------:R-:W-:-:S02]  /*1150*/  USEL UR6, URZ, 0x4, UP0 ;  /* 0x00000004ff067887 */ /* 0x000fc40008000000 */
[----:B------:R-:W-:Y:S02]  /*1160*/  USEL UR5, URZ, 0x2, UP1 ;  /* 0x00000002ff057887 */ /* 0x000fe40008800000 */
[----:B------:R-:W-:Y:S02]  /*1170*/  ULEA UR4, UR57, UR4, 0x1 ;  /* 0x0000000439047291 */ /* 0x000fe4000f8e08ff */
[----:B------:R-:W-:Y:S02]  /*1180*/  USEL UR8, URZ, 0x8, UP0 ;  /* 0x00000008ff087887 */ /* 0x000fe40008000000 */
[----:B------:R-:W-:-:S03]  /*1190*/  UIADD3 UR5, UPT, UPT, UR5, UR6, UR7 ;  /* 0x0000000605057290 */ /* 0x000fc6000fffe007 */
[----:B------:R-:W-:Y:S01]  /*11a0*/  UMOV UR6, 0x3 ;  /* 0x0000000300067882 */ /* 0x000fe20000000000 */
[----:B------:R-:W-:Y:S02]  /*11b0*/  UIADD3 UR5, UPT, UPT, UR5, UR8, URZ ;  /* 0x0000000805057290 */ /* 0x000fe4000fffe0ff */
[----:B------:R-:W-:-:S04]  /*11c0*/  USHF.L.U32 UR4, UR6, UR4, URZ ;  /* 0x0000000406047299 */ /* 0x000fc800080006ff */
[----:B------:R-:W-:Y:S02]  /*11d0*/  MOV R3, UR5 ;  /* 0x0000000500037c02 */ /* 0x000fe40008000f00 */
[----:B------:R-:W-:Y:S02]  /*11e0*/  MOV R2, UR4 ;  /* 0x0000000400027c02 */ /* 0x000fe40008000f00 */
.L_x_17:
[----:B------:R-:W-:Y:S05]  /*11f0*/  BRA.U !UP2, `(.L_x_18) ;  /* 0x000000010ad47547 */ /* 0x000fea000b800000 */
[----:B------:R-:W1:Y:S01]  /*1200*/  LDCU.128 UR20, c[0x0][0xb10] ;  /* 0x00016200ff1477ac */ /* 0x000e620008000c00 */
[----:B------:R-:W2:Y:S01]  /*1210*/  LDCU UR6, c[0x0][0x370] ;  /* 0x00006e00ff0677ac */ /* 0x000ea20008000800 */
[----:B------:R-:W3:Y:S01]  /*1220*/  LDCU UR5, c[0x0][0x374] ;  /* 0x00006e80ff0577ac */ /* 0x000ee20008000800 */
[----:B------:R-:W4:Y:S01]  /*1230*/  LDCU UR26, c[0x0][0xb0c] ;  /* 0x00016180ff1a77ac */ /* 0x000f220008000800 */
[----:B------:R-:W4:Y:S01]  /*1240*/  LDCU UR4, c[0x0][0xb20] ;  /* 0x00016400ff0477ac */ /* 0x000f220008000800 */
[----:B------:R-:W4:Y:S01]  /*1250*/  LDCU.64 UR8, c[0x0][0xb28] ;  /* 0x00016500ff0877ac */ /* 0x000f220008000a00 */
[----:B-1----:R-:W-:Y:S02]  /*1260*/  UISETP.NE.AND UP0, UPT, UR22, 0x1, UPT ;  /* 0x000000011600788c */ /* 0x002fe4000bf05270 */
[----:B---3--:R-:W-:Y:S02]  /*1270*/  UIMAD.WIDE.U32 UR10, UR5, UR23, URZ ;  /* 0x00000017050a72a5 */ /* 0x008fe4000f8e00ff */
[----:B--2---:R-:W-:-:S02]  /*1280*/  UIMAD.WIDE.U32 UR12, UR6, UR20, URZ ;  /* 0x00000014060c72a5 */ /* 0x004fc4000f8e00ff */
[----:B----4-:R-:W-:Y:S02]  /*1290*/  UISETP.NE.AND UP1, UPT, UR26, 0x1, UPT ;  /* 0x000000011a00788c */ /* 0x010fe4000bf25270 */
[----:B------:R-:W-:Y:S01]  /*12a0*/  UISETP.NE.AND UP2, UPT, UR19, 0x1, UPT ;  /* 0x000000011300788c */ /* 0x000fe2000bf45270 */
[----:B------:R-:W-:Y:S02]  /*12b0*/  UMOV UR10, UR11 ;  /* 0x0000000b000a7c82 */ /* 0x000fe40008000000 */
[----:B------:R-:W-:Y:S01]  /*12c0*/  UMOV UR12, UR13 ;  /* 0x0000000d000c7c82 */ /* 0x000fe20008000000 */
[----:B------:R-:W-:Y:S02]  /*12d0*/  @UP0 USHF.R.U32.HI UR5, URZ, UR4, UR10 ;  /* 0x00000004ff050299 */ /* 0x000fe4000801160a */
[----:B------:R-:W-:Y:S02]  /*12e0*/  UIMAD.WIDE.U32 UR16, UR46, UR23, URZ ;  /* 0x000000172e1072a5 */ /* 0x000fe4000f8e00ff */
[----:B------:R-:W-:-:S02]  /*12f0*/  UIMAD.WIDE.U32 UR10, UR5, UR8, URZ ;  /* 0x00000008050a72a5 */ /* 0x000fc4000f8e00ff */
[----:B------:R-:W-:Y:S02]  /*1300*/  @UP1 USHF.R.U32.HI UR6, URZ, UR21, UR12 ;  /* 0x00000015ff061299 */ /* 0x000fe4000801160c */
[----:B------:R-:W-:Y:S02]  /*1310*/  UIMAD.WIDE.U32 UR14, UR28, UR20, URZ ;  /* 0x000000141c0e72a5 */ /* 0x000fe4000f8e00ff */
[----:B------:R-:W-:Y:S01]  /*1320*/  UIMAD.WIDE.U32 UR12, UR6, UR8, URZ ;  /* 0x00000008060c72a5 */ /* 0x000fe2000f8e00ff */
[----:B------:R-:W-:Y:S01]  /*1330*/  UMOV UR16, UR17 ;  /* 0x0000001100107c82 */ /* 0x000fe20008000000 */
[----:B------:R-:W-:Y:S01]  /*1340*/  UMOV UR10, UR11 ;  /* 0x0000000b000a7c82 */ /* 0x000fe20008000000 */
[----:B------:R-:W-:Y:S02]  /*1350*/  USHF.R.U32.HI UR16, URZ, UR4, UR16 ;  /* 0x00000004ff107299 */ /* 0x000fe40008011610 */
[----:B------:R-:W-:Y:S02]  /*1360*/  @UP2 USHF.R.U32.HI UR5, URZ, UR9, UR10 ;  /* 0x00000009ff052299 */ /* 0x000fe4000801160a */
[----:B------:R-:W-:Y:S01]  /*1370*/  UMOV UR7, UR13 ;  /* 0x0000000d00077c82 */ /* 0x000fe20008000000 */
[----:B------:R-:W-:Y:S01]  /*1380*/  UMOV UR14, UR15 ;  /* 0x0000000f000e7c82 */ /* 0x000fe20008000000 */
[----:B------:R-:W-:-:S02]  /*1390*/  @UP2 USHF.R.U32.HI UR6, URZ, UR9, UR7 ;  /* 0x00000009ff062299 */ /* 0x000fc40008011607 */
[----:B------:R-:W-:Y:S02]  /*13a0*/  USHF.R.U32.HI UR14, URZ, UR21, UR14 ;  /* 0x00000015ff0e7299 */ /* 0x000fe4000801160e */
[----:B------:R-:W-:Y:S02]  /*13b0*/  USEL UR4, UR46, UR16, !UP0 ;  /* 0x000000102e047287 */ /* 0x000fe4000c000000 */
[----:B------:R-:W-:Y:S02]  /*13c0*/  UIMAD UR7, UR5, UR19, URZ ;  /* 0x00000013050772a4 */ /* 0x000fe4000f8e02ff */
[----:B------:R-:W-:Y:S02]  /*13d0*/  USEL UR5, UR28, UR14, !UP1 ;  /* 0x0000000e1c057287 */ /* 0x000fe4000c800000 */
[----:B------:R-:W-:Y:S02]  /*13e0*/  UIMAD UR12, UR6, UR19, URZ ;  /* 0x00000013060c72a4 */ /* 0x000fe4000f8e02ff */
[----:B------:R-:W-:-:S02]  /*13f0*/  UISETP.GE.AND UP0, UPT, UR4, UR7, UPT ;  /* 0x000000070400728c */ /* 0x000fc4000bf06270 */
[----:B------:R-:W-:Y:S02]  /*1400*/  UIMAD.WIDE.U32 UR10, UR4, UR8, URZ ;  /* 0x00000008040a72a5 */ /* 0x000fe4000f8e00ff */
[----:B------:R-:W-:Y:S02]  /*1410*/  UISETP.GE.OR UP0, UPT, UR5, UR12, UP0 ;  /* 0x0000000c0500728c */ /* 0x000fe40008706670 */
[----:B------:R-:W-:Y:S02]  /*1420*/  UIMAD.WIDE.U32 UR12, UR5, UR8, URZ ;  /* 0x00000008050c72a5 */ /* 0x000fe4000f8e00ff */
[----:B------:R-:W-:Y:S01]  /*1430*/  UIADD3 UR10, UPT, UPT, -UR4, URZ, URZ ;  /* 0x000000ff040a7290 */ /* 0x000fe2000fffe1ff */
[----:B------:R-:W-:Y:S01]  /*1440*/  UMOV UR8, UR11 ;  /* 0x0000000b00087c82 */ /* 0x000fe20008000000 */
[----:B------:R-:W-:Y:S02]  /*1450*/  UIADD3 UR45, UPT, UPT, -UR5, URZ, URZ ;  /* 0x000000ff052d7290 */ /* 0x000fe4000fffe1ff */
[----:B------:R-:W-:-:S03]  /*1460*/  USHF.R.U32.HI UR8, URZ, UR9, UR8 ;  /* 0x00000009ff087299 */ /* 0x000fc60008011608 */
[----:B------:R-:W-:Y:S01]  /*1470*/  @!UP0 UMOV UR7, UR13 ;  /* 0x0000000d00078c82 */ /* 0x000fe20008000000 */
[----:B------:R-:W-:Y:S02]  /*1480*/  UIMAD UR46, UR22, UR10, UR46 ;  /* 0x0000000a162e72a4 */ /* 0x000fe4000f8e022e */
[----:B------:R-:W-:Y:S02]  /*1490*/  USEL UR8, UR4, UR8, !UP2 ;  /* 0x0000000804087287 */ /* 0x000fe4000d000000 */
[----:B------:R-:W-:Y:S02]  /*14a0*/  @!UP0 USHF.R.U32.HI UR7, URZ, UR9, UR7 ;  /* 0x00000009ff078299 */ /* 0x000fe40008011607 */
[----:B------:R-:W-:Y:S02]  /*14b0*/  UIADD3 UR9, UPT, UPT, -UR8, URZ, URZ ;  /* 0x000000ff08097290 */ /* 0x000fe4000fffe1ff */
[----:B------:R-:W-:Y:S02]  /*14c0*/  @!UP0 USEL UR7, UR5, UR7, !UP2 ;  /* 0x0000000705078287 */ /* 0x000fe4000d000000 */
[----:B------:R-:W-:-:S02]  /*14d0*/  UIMAD UR9, UR19, UR9, UR4 ;  /* 0x00000009130972a4 */ /* 0x000fc4000f8e0204 */
[----:B------:R-:W-:Y:S02]  /*14e0*/  @!UP0 UIADD3 UR8, UPT, UPT, UR8, -UR7, URZ ;  /* 0x8000000708088290 */ /* 0x000fe4000fffe0ff */
[----:B------:R-:W-:Y:S02]  /*14f0*/  @!UP0 UIMAD UR6, UR9, UR6, UR7 ;  /* 0x00000006090682a4 */ /* 0x000fe4000f8e0207 */
[----:B------:R-:W-:Y:S02]  /*1500*/  @!UP0 UIMAD UR4, UR8, UR19, UR5 ;  /* 0x00000013080482a4 */ /* 0x000fe4000f8e0205 */
[----:B------:R-:W-:Y:S02]  /*1510*/  UIMAD UR45, UR26, UR45, UR28 ;  /* 0x0000002d1a2d72a4 */ /* 0x000fe4000f8e021c */
[----:B------:R-:W-:Y:S01]  /*1520*/  UIMAD UR46, UR4, UR22, UR46 ;  /* 0x00000016042e72a4 */ /* 0x000fe2000f8e022e */
[----:B------:R-:W-:Y:S02]  /*1530*/  @!UP0 UMOV UR5, UR6 ;  /* 0x0000000600058c82 */ /* 0x000fe40008000000 */
[----:B------:R-:W-:-:S12]  /*1540*/  UIMAD UR45, UR5, UR26, UR45 ;  /* 0x0000001a052d72a4 */ /* 0x000fd8000f8e022d */
.L_x_18:
[----:B------:R-:W-:Y:S02]  /*1550*/  UISETP.NE.AND UP1, UPT, UR27, 0x1, UPT ;  /* 0x000000011b00788c */ /* 0x000fe4000bf25270 */
[----:B------:R-:W-:Y:S02]  /*1560*/  UISETP.NE.AND UP0, UPT, UR18, 0x2, UPT ;  /* 0x000000021200788c */ /* 0x000fe4000bf05270 */
[----:B------:R-:W-:Y:S02]  /*1570*/  ULOP3.LUT UR24, UR24, 0x800, URZ, 0xc0, !UPT ;  /* 0x0000080018187892 */ /* 0x000fe4000f8ec0ff */
[----:B------:R-:W-:-:S03]  /*1580*/  USHF.L.U32 UR21, UR29, UR25, URZ ;  /* 0x000000191d157299 */ /* 0x000fc600080006ff */
[----:B------:R-:W-:Y:S09]  /*1590*/  BRA.U UP1, `(.L_x_19) ;  /* 0x0000000101447547 */ /* 0x000ff2000b800000 */
[----:B------:R-:W1:Y:S01]  /*15a0*/  LDCU.128 UR8, c[0x0][0xb10] ;  /* 0x00016200ff0877ac */ /* 0x000e620008000c00 */
[----:B------:R-:W2:Y:S01]  /*15b0*/  LDCU UR12, c[0x0][0xb0c] ;  /* 0x00016180ff0c77ac */ /* 0x000ea20008000800 */
[----:B------:R-:W3:Y:S01]  /*15c0*/  LDCU UR13, c[0x0][0xb20] ;  /* 0x00016400ff0d77ac */ /* 0x000ee20008000800 */
[----:B-1----:R-:W-:Y:S02]  /*15d0*/  UIMAD.WIDE.U32 UR6, UR45, UR8, URZ ;  /* 0x000000082d0672a5 */ /* 0x002fe4000f8e00ff */
[----:B------:R-:W-:Y:S02]  /*15e0*/  UIMAD.WIDE.U32 UR4, UR46, UR11, URZ ;  /* 0x0000000b2e0472a5 */ /* 0x000fe4000f8e00ff */
[----:B--2---:R-:W-:Y:S02]  /*15f0*/  UISETP.NE.AND UP2, UPT, UR12, 0x1, UPT ;  /* 0x000000010c00788c */ /* 0x004fe4000bf45270 */
[----:B------:R-:W-:Y:S01]  /*1600*/  UISETP.NE.AND UP1, UPT, UR10, 0x1, UPT ;  /* 0x000000010a00788c */ /* 0x000fe2000bf25270 */
[----:B------:R-:W-:-:S02]  /*1610*/  UMOV UR6, UR7 ;  /* 0x0000000700067c82 */ /* 0x000fc40008000000 */
[----:B------:R-:W-:Y:S01]  /*1620*/  UMOV UR4, UR5 ;  /* 0x0000000500047c82 */ /* 0x000fe20008000000 */
[----:B------:R-:W-:Y:S02]  /*1630*/  USHF.R.U32.HI UR6, URZ, UR9, UR6 ;  /* 0x00000009ff067299 */ /* 0x000fe40008011606 */
[----:B---3--:R-:W-:Y:S02]  /*1640*/  USHF.R.U32.HI UR4, URZ, UR13, UR4 ;  /* 0x0000000dff047299 */ /* 0x008fe40008011604 */
[----:B------:R-:W-:Y:S02]  /*1650*/  USEL UR5, UR45, UR6, !UP2 ;  /* 0x000000062d057287 */ /* 0x000fe4000d000000 */
[----:B------:R-:W-:-:S04]  /*1660*/  USEL UR4, UR46, UR4, !UP1 ;  /* 0x000000042e047287 */ /* 0x000fc8000c800000 */
[----:B------:R-:W-:Y:S02]  /*1670*/  UIADD3 UR6, UPT, UPT, -UR4, UR5, URZ ;  /* 0x0000000504067290 */ /* 0x000fe4000fffe1ff */
[----:B------:R-:W-:Y:S02]  /*1680*/  UIADD3 UR4, UPT, UPT, UR4, -UR5, URZ ;  /* 0x8000000504047290 */ /* 0x000fe4000fffe0ff */
[----:B------:R-:W-:Y:S02]  /*1690*/  UIMAD UR46, UR6, UR10, UR46 ;  /* 0x0000000a062e72a4 */ /* 0x000fe4000f8e022e */
[----:B------:R-:W-:-:S12]  /*16a0*/  UIMAD UR45, UR4, UR12, UR45 ;  /* 0x0000000c042d72a4 */ /* 0x000fd8000f8e022d */
.L_x_19:
[----:B------:R-:W-:Y:S05]  /*16b0*/  BRA.U !UP5, `(.L_x_20) ;  /* 0x000000010d0c7547 */ /* 0x000fea000b800000 */
[----:B------:R-:W-:Y:S01]  /*16c0*/  UCGABAR_WAIT ;  /* 0x0000000000007dc7 */ /* 0x000fe20008000000 */
[----:B------:R-:W-:Y:S01]  /*16d0*/  CCTL.IVALL ;  /* 0x00000000ff00798f */ /* 0x000fe20002000000 */
[----:B------:R-:W-:Y:S05]  /*16e0*/  BRA `(.L_x_21) ;  /* 0x0000000000047947 */ /* 0x000fea0003800000 */
.L_x_20:
[----:B------:R-:W-:Y:S06]  /*16f0*/  BAR.SYNC.DEFER_BLOCKING 0x0 ;  /* 0x0000000000007b1d */ /* 0x000fec0000010000 */
.L_x_21:
[----:B------:R-:W-:Y:S05]  /*1700*/  BRA.U UP0, `(.L_x_22) ;  /* 0x0000001100e87547 */ /* 0x000fea000b800000 */
[----:B------:R-:W1:Y:S01]  /*1710*/  LDCU UR6, c[0x0][0x38c] ;  /* 0x00007180ff0677ac */ /* 0x000e620008000800 */
[----:B------:R-:W-:Y:S01]  /*1720*/  PLOP3.LUT P1, PT, PT, PT, UP3, 0x80, 0x8 ;  /* 0x000000000008781c */ /* 0x000fe20003f2f038 */
[----:B------:R-:W-:Y:S01]  /*1730*/  IMAD.MOV.U32 R12, RZ, RZ, 0x1 ;  /* 0x00000001ff0c7424 */ /* 0x000fe200078e00ff */
[----:B------:R-:W-:Y:S01]  /*1740*/  ISETP.NE.AND P2, PT, R0, RZ, P3 ;  /* 0x000000ff0000720c */ /* 0x000fe20001f45270 */
[----:B------:R-:W-:Y:S01]  /*1750*/  USHF.L.U32 UR7, UR28, 0x6, URZ ;  /* 0x000000061c077899 */ /* 0x000fe200080006ff */
[----:B------:R-:W-:Y:S01]  /*1760*/  PLOP3.LUT P1, PT, P1, PT, PT, 0x8, 0x80 ;  /* 0x000000000080781c */ /* 0x000fe20000f2e170 */
[----:B------:R-:W-:Y:S01]  /*1770*/  USHF.L.U32 UR48, UR28, 0x5, URZ ;  /* 0x000000051c307899 */ /* 0x000fe200080006ff */
[----:B------:R-:W-:Y:S01]  /*1780*/  CS2R R10, SRZ ;  /* 0x00000000000a7805 */ /* 0x000fe2000001ff00 */
[----:B------:R-:W-:Y:S01]  /*1790*/  UISETP.NE.AND UP1, UPT, UR18, URZ, UPT ;  /* 0x000000ff1200728c */ /* 0x000fe2000bf25270 */
[----:B------:R-:W-:Y:S01]  /*17a0*/  IMAD.MOV.U32 R9, RZ, RZ, RZ ;  /* 0x000000ffff097224 */ /* 0x000fe200078e00ff */
[----:B------:R-:W2:Y:S01]  /*17b0*/  LDCU UR39, c[0x0][0x370] ;  /* 0x00006e00ff2777ac */ /* 0x000ea20008000800 */
[----:B------:R-:W-:Y:S01]  /*17c0*/  IMAD.MOV.U32 R8, RZ, RZ, 0x1 ;  /* 0x00000001ff087424 */ /* 0x000fe200078e00ff */
[----:B------:R-:W3:Y:S01]  /*17d0*/  LDCU.64 UR26, c[0x0][0x348] ;  /* 0x00006900ff1a77ac */ /* 0x000ee20008000a00 */
[----:B-1----:R-:W-:-:S02]  /*17e0*/  UIADD3 UR5, UPT, UPT, UR6, 0x3f, URZ ;  /* 0x0000003f06057890 */ /* 0x002fc4000fffe0ff */
[----:B------:R-:W-:Y:S02]  /*17f0*/  UIADD3 UR49, UPT, UPT, UR6, 0x7e, URZ ;  /* 0x0000007e06317890 */ /* 0x000fe4000fffe0ff */
[----:B------:R-:W-:Y:S01]  /*1800*/  USHF.R.S32.HI UR4, URZ, 0x1f, UR5 ;  /* 0x0000001fff047899 */ /* 0x000fe20008011405 */
[----:B------:R-:W1:Y:S03]  /*1810*/  LDCU UR38, c[0x0][0x374] ;  /* 0x00006e80ff2677ac */ /* 0x000e660008000800 */
[----:B------:R-:W-:Y:S02]  /*1820*/  ULEA.HI UR4, UR4, UR5, URZ, 0x6 ;  /* 0x0000000504047291 */ /* 0x000fe4000f8f30ff */
[----:B------:R-:W-:Y:S02]  /*1830*/  UIADD3 UR5, UPT, UPT, UR6, -0x1, URZ ;  /* 0xffffffff06057890 */ /* 0x000fe4000fffe0ff */
[----:B------:R-:W-:-:S02]  /*1840*/  USHF.R.S32.HI UR42, URZ, 0x6, UR4 ;  /* 0x00000006ff2a7899 */ /* 0x000fc40008011404 */
[----:B------:R-:W-:Y:S02]  /*1850*/  UISETP.GE.U32.AND UP2, UPT, UR5, -0x7f, UPT ;  /* 0xffffff810500788c */ /* 0x000fe4000bf46070 */
[----:B------:R-:W-:Y:S02]  /*1860*/  UISETP.LT.U32.AND UP0, UPT, UR42, 0x4, UPT ;  /* 0x000000042a00788c */ /* 0x000fe4000bf01070 */
[----:B------:R-:W-:Y:S02]  /*1870*/  ULOP3.LUT UR5, UR7, 0x40, URZ, 0xc0, !UPT ;  /* 0x0000004007057892 */ /* 0x000fe4000f8ec0ff */
[----:B------:R-:W-:Y:S02]  /*1880*/  USEL UR41, UR42, 0x4, UP0 ;  /* 0x000000042a297887 */ /* 0x000fe40008000000 */
[----:B------:R-:W-:Y:S02]  /*1890*/  ULEA.HI UR44, UR24, UR5, URZ, 0x1a ;  /* 0x00000005182c7291 */ /* 0x000fe4000f8fd0ff */
[----:B------:R-:W-:-:S02]  /*18a0*/  UIADD3 UR4, UPT, UPT, UR41, -0x1, URZ ;  /* 0xffffffff29047890 */ /* 0x000fc4000fffe0ff */
[----:B------:R-:W-:Y:S02]  /*18b0*/  @UP2 UIADD3 UR4, UPT, UPT, UR41, URZ, URZ ;  /* 0x000000ff29042290 */ /* 0x000fe4000fffe0ff */
[----:B------:R-:W-:Y:S02]  /*18c0*/  ULOP3.LUT UR48, UR48, 0x20, URZ, 0xc0, !UPT ;  /* 0x0000002030307892 */ /* 0x000fe4000f8ec0ff */
[----:B------:R-:W-:Y:S02]  /*18d0*/  USEL UR25, UR34, 0x2, UP1 ;  /* 0x0000000222197887 */ /* 0x000fe40008800000 */
[----:B------:R-:W-:Y:S02]  /*18e0*/  UIADD3 UR47, UPT, UPT, UR42, -UR41, URZ ;  /* 0x800000292a2f7290 */ /* 0x000fe4000fffe0ff */
[----:B------:R-:W-:Y:S02]  /*18f0*/  UIADD3 UR28, UPT, UPT, UR4, 0x1, URZ ;  /* 0x00000001041c7890 */ /* 0x000fe4000fffe0ff */
[----:B------:R-:W-:Y:S01]  /*1900*/  UIADD3 UR43, UPT, UPT, -UR4, URZ, URZ ;  /* 0x000000ff042b7290 */ /* 0x000fe2000fffe1ff */
[----:B-123--:R-:W-:-:S11]  /*1910*/  UMOV UR5, URZ ;  /* 0x000000ff00057c82 */ /* 0x00efd60008000000 */
.L_x_42:
[----:B------:R-:W-:Y:S01]  /*1920*/  UISETP.NE.AND UP0, UPT, UR55, URZ, UPT ;  /* 0x000000ff3700728c */ /* 0x000fe2000bf05270 */
[----:B------:R-:W1:Y:S08]  /*1930*/  S2UR UR55, SR_CgaCtaId ;  /* 0x00000000003779c3 */ /* 0x000e700000008800 */
[----:B------:R-:W-:Y:S05]  /*1940*/  BRA.U UP0, `(.L_x_23) ;  /* 0x0000000100347547 */ /* 0x000fea000b800000 */
[----:B------:R-:W2:Y:S01]  /*1950*/  S2R R0, SR_CgaCtaId ;  /* 0x0000000000007919 */ /* 0x000ea20000008800 */
[----:B------:R-:W-:-:S04]  /*1960*/  MOV R2, 0x400 ;  /* 0x0000040000027802 */ /* 0x000fc80000000f00 */
[----:B--2---:R-:W-:Y:S02]  /*1970*/  LEA R0, R0, R2, 0x18 ;  /* 0x0000000200007211 */ /* 0x004fe400078ec0ff */
[----:B------:R-:W-:-:S03]  /*1980*/  SHF.L.U32 R2, R8, 0x1f, RZ ;  /* 0x0000001f08027819 */ /* 0x000fc600000006ff */
[----:B------:R-:W-:-:S04]  /*1990*/  IMAD R0, R9, 0x8, R0 ;  /* 0x0000000809007824 */ /* 0x000fc800078e0200 */
[----:B------:R-:W2:Y:S02]  /*19a0*/  SYNCS.PHASECHK.TRANS64.TRYWAIT P0, [R0+URZ+0xd0], R2 ;  /* 0x0000d002000075a7 */ /* 0x000ea400080011ff */
[----:B--2---:R-:W-:Y:S05]  /*19b0*/  @!P0 BRA `(.L_x_24) ;  /* 0x0000005000cc8947 */ /* 0x004fea0003800000 */
.L_x_113:
[----:B------:R-:W-:Y:S01]  /*19c0*/  VIADD R9, R9, 0x1 ;  /* 0x0000000109097836 */ /* 0x000fe20000000000 */
[----:B------:R2:W-:Y:S04]  /*19d0*/  SYNCS.ARRIVE.TRANS64.A1T0 RZ, [R0+URZ+0xc0], RZ ;  /* 0x0000c0ff00ff79a7 */ /* 0x0005e800081000ff */
[----:B------:R-:W-:-:S04]  /*19e0*/  ISETP.NE.AND P0, PT, R9, 0x2, PT ;  /* 0x000000020900780c */ /* 0x000fc80003f05270 */
[----:B------:R-:W-:Y:S02]  /*19f0*/  SEL R9, R9, RZ, P0 ;  /* 0x000000ff09097207 */ /* 0x000fe40000000000 */
[----:B--2---:R-:W-:-:S04]  /*1a00*/  SEL R0, RZ, 0x1, P0 ;  /* 0x00000001ff007807 */ /* 0x004fc80000000000 */
[----:B------:R-:W-:-:S07]  /*1a10*/  LOP3.LUT R8, R8, R0, RZ, 0x3c, !PT ;  /* 0x0000000008087212 */ /* 0x000fce00078e3cff */
.L_x_23:
[----:B------:R-:W-:Y:S01]  /*1a20*/  UMOV UR6, 0x400 ;  /* 0x0000040000067882 */ /* 0x000fe20000000000 */
[----:B------:R-:W-:Y:S01]  /*1a30*/  SHF.L.U32 R0, R12, 0x1f, RZ ;  /* 0x0000001f0c007819 */ /* 0x000fe200000006ff */
[----:B-1----:R-:W-:Y:S02]  /*1a40*/  ULEA UR6, UR55, UR6, 0x18 ;  /* 0x0000000637067291 */ /* 0x002fe4000f8ec0ff */
[----:B------:R-:W-:Y:S02]  /*1a50*/  UISETP.GE.U32.AND UP0, UPT, UR49, 0x7f, UPT ;  /* 0x0000007f3100788c */ /* 0x000fe4000bf06070 */
[----:B------:R-:W-:Y:S02]  /*1a60*/  ULEA UR4, UR5, UR6, 0x3 ;  /* 0x0000000605047291 */ /* 0x000fe4000f8e18ff */
[----:B------:R-:W-:Y:S01]  /*1a70*/  ULEA UR11, UR46, UR48, 0x6 ;  /* 0x000000302e0b7291 */ /* 0x000fe2000f8e30ff */
[----:B------:R-:W-:-:S06]  /*1a80*/  UMOV UR7, URZ ;  /* 0x000000ff00077c82 */ /* 0x000fcc0008000000 */
[----:B------:R1:W2:Y:S01]  /*1a90*/  SYNCS.PHASECHK.TRANS64.TRYWAIT P0, [UR4+0x20], R0 ;  /* 0x00002000ff0075a7 */ /* 0x0002a20008001104 */
[----:B------:R-:W-:-:S04]  /*1aa0*/  ULEA.HI UR4, UR45, UR45, URZ, 0x1 ;  /* 0x0000002d2d047291 */ /* 0x000fc8000f8f08ff */
[----:B------:R-:W-:-:S04]  /*1ab0*/  USHF.L.U32 UR4, UR4, 0x6, URZ ;  /* 0x0000000604047899 */ /* 0x000fc800080006ff */
[----:B------:R-:W-:-:S04]  /*1ac0*/  ULOP3.LUT UR35, UR4, 0xffffff80, URZ, 0xc0, !UPT ;  /* 0xffffff8004237892 */ /* 0x000fc8000f8ec0ff */
[----:B------:R-:W-:Y:S01]  /*1ad0*/  UIADD3 UR35, UPT, UPT, UR44, UR35, URZ ;  /* 0x000000232c237290 */ /* 0x000fe2000fffe0ff */
[----:B------:R-:W-:Y:S11]  /*1ae0*/  BRA.U !UP0, `(.L_x_25) ;  /* 0x0000000108c47547 */ /* 0x000ff6000b800000 */
[----:B------:R-:W-:Y:S01]  /*1af0*/  UMOV UR13, UR43 ;  /* 0x0000002b000d7c82 */ /* 0x000fe20008000000 */
[----:B------:R-:W-:Y:S01]  /*1b00*/  UMOV UR4, UR5 ;  /* 0x0000000500047c82 */ /* 0x000fe20008000000 */
[----:B------:R-:W-:-:S05]  /*1b10*/  UMOV UR34, URZ ;  /* 0x000000ff00227c82 */ /* 0x000fca0008000000 */
.L_x_31:
[----:B------:R-:W-:Y:S01]  /*1b20*/  ULEA UR33, UR4, UR6, 0x3 ;  /* 0x0000000604217291 */ /* 0x000fe2000f8e18ff */
[----:B--2---:R-:W-:Y:S01]  /*1b30*/  @P3 MOV R2, 0x3000 ;  /* 0x0000300000023802 */ /* 0x004fe20000000f00 */
[----:B--234-:R-:W-:Y:S10]  /*1b40*/  @P0 BRA `(.L_x_26) ;  /* 0x00000000000c0947 */ /* 0x01cff40003800000 */
[----:B------:R-:W-:-:S04]  /*1b50*/  SHF.L.U32 R3, R12, 0x1f, RZ ;  /* 0x0000001f0c037819 */ /* 0x000fc800000006ff */
[----:B------:R-:W2:Y:S02]  /*1b60*/  SYNCS.PHASECHK.TRANS64.TRYWAIT P0, [UR33+0x20], R3 ;  /* 0x00002003ff0075a7 */ /* 0x000ea40008001121 */
[----:B--2---:R-:W-:Y:S05]  /*1b70*/  @!P0 BRA `(.L_x_27) ;  /* 0x0000005000708947 */ /* 0x004fea0003800000 */
.L_x_26:
[----:B------:R2:W-:Y:S01]  /*1b80*/  @P3 SYNCS.ARRIVE.TRANS64 RZ, [UR33], R2 ;  /* 0x00000002ffff39a7 */ /* 0x0005e20008000021 */
[----:B------:R-:W-:Y:S02]  /*1b90*/  ULOP3.LUT UR5, UR25, 0x2, URZ, 0xfc, !UPT ;  /* 0x0000000219057892 */ /* 0x000fe4000f8efcff */
[----:B------:R-:W-:Y:S02]  /*1ba0*/  UIADD3 UR13, UPT, UPT, UR13, 0x1, URZ ;  /* 0x000000010d0d7890 */ /* 0x000fe4000fffe0ff */
[----:B------:R-:W-:Y:S02]  /*1bb0*/  UISETP.NE.AND UP0, UPT, UR5, 0x2, UPT ;  /* 0x000000020500788c */ /* 0x000fe4000bf05270 */
[----:B------:R-:W-:-:S07]  /*1bc0*/  UISETP.NE.AND UP2, UPT, UR13, 0x1, UPT ;  /* 0x000000010d00788c */ /* 0x000fce000bf45270 */
[----:B------:R-:W-:Y:S05]  /*1bd0*/  BRA.U UP0, `(.L_x_28) ;  /* 0x0000000100047547 */ /* 0x000fea000b800000 */
[----:B------:R-:W-:Y:S05]  /*1be0*/  BPT.TRAP 0x1 ;  /* 0x000000040000795c */ /* 0x000fea0000300000 */
.L_x_28:
[----:B------:R-:W-:Y:S04]  /*1bf0*/  BSSY.RECONVERGENT B0, `(.L_x_29) ;  /* 0x0000003000007945 */ /* 0x000fe80003800200 */
[----:B------:R-:W-:Y:S05]  /*1c00*/  @!P2 BRA `(.L_x_30) ;  /* 0x000000000004a947 */ /* 0x000fea0003800000 */
[----:B------:R-:W-:Y:S05]  /*1c10*/  BPT.TRAP 0x1 ;  /* 0x000000040000795c */ /* 0x000fea0000300000 */
.L_x_30:
[----:B------:R-:W-:Y:S05]  /*1c20*/  BSYNC.RECONVERGENT B0 ;  /* 0x0000000000007941 */ /* 0x000fea0003800200 */
.L_x_29:
[----:B------:R-:W-:Y:S02]  /*1c30*/  UIADD3 UR5, UPT, UPT, UR4, 0x1, URZ ;  /* 0x0000000104057890 */ /* 0x000fe4000fffe0ff */
[----:B------:R-:W-:Y:S02]  /*1c40*/  ULEA UR32, UR4, UR24, 0xc ;  /* 0x0000001804207291 */ /* 0x000fe4000f8e60ff */
[----:B------:R-:W-:Y:S02]  /*1c50*/  UISETP.NE.AND UP0, UPT, UR5, 0x4, UPT ;  /* 0x000000040500788c */ /* 0x000fe4000bf05270 */
[----:B------:R-:W-:Y:S02]  /*1c60*/  UIADD3 UR16, UP1, UPT, UR26, 0x80, URZ ;  /* 0x000000801a107890 */ /* 0x000fe4000ff3e0ff */
[----:B------:R-:W-:Y:S02]  /*1c70*/  USEL UR8, URZ, 0x1, UP0 ;  /* 0x00000001ff087887 */ /* 0x000fe40008000000 */
[----:B------:R-:W-:-:S02]  /*1c80*/  USEL UR5, UR5, URZ, UP0 ;  /* 0x000000ff05057287 */ /* 0x000fc40008000000 */
[----:B------:R-:W-:Y:S02]  /*1c90*/  UIADD3 UR14, UP0, UPT, UR26, 0x180, URZ ;  /* 0x000001801a0e7890 */ /* 0x000fe4000ff1e0ff */
[----:B------:R-:W-:Y:S01]  /*1ca0*/  LOP3.LUT R12, R12, UR8, RZ, 0x3c, !PT ;  /* 0x000000080c0c7c12 */ /* 0x000fe2000f8e3cff */
[----:B------:R-:W-:Y:S02]  /*1cb0*/  ULEA UR8, UR4, UR6, 0xb ;  /* 0x0000000604087291 */ /* 0x000fe4000f8e58ff */
[----:B------:R-:W-:Y:S01]  /*1cc0*/  ULEA UR7, UR5, UR6, 0x3 ;  /* 0x0000000605077291 */ /* 0x000fe2000f8e18ff */
[----:B-1----:R-:W-:Y:S01]  /*1cd0*/  SHF.L.U32 R0, R12, 0x1f, RZ ;  /* 0x0000001f0c007819 */ /* 0x002fe200000006ff */
[----:B------:R-:W-:Y:S02]  /*1ce0*/  ULOP3.LUT UR33, UR33, 0xfefffff8, URZ, 0xc0, !UPT ;  /* 0xfefffff821217892 */ /* 0x000fe4000f8ec0ff */
[----:B------:R-:W-:Y:S02]  /*1cf0*/  UIADD3.X UR17, UPT, UPT, URZ, UR27, URZ, UP1, !UPT ;  /* 0x0000001bff117290 */ /* 0x000fe40008ffe4ff */
[----:B------:R-:W-:-:S02]  /*1d00*/  UIADD3 UR32, UPT, UPT, UR6, 0x2400, UR32 ;  /* 0x0000240006207890 */ /* 0x000fc4000fffe020 */
[----:B------:R-:W-:Y:S01]  /*1d10*/  UPRMT UR4, URZ, 0x5410, UR21 ;  /* 0x00005410ff047896 */ /* 0x000fe20008000015 */
[----:B------:R3:W4:Y:S01]  /*1d20*/  SYNCS.PHASECHK.TRANS64.TRYWAIT P0, [UR7+0x20], R0 ;  /* 0x00002000ff0075a7 */ /* 0x0007220008001107 */
[----:B------:R-:W-:Y:S02]  /*1d30*/  UIADD3 UR8, UPT, UPT, UR8, 0x6400, URZ ;  /* 0x0000640008087890 */ /* 0x000fe4000fffe0ff */
[----:B------:R-:W-:Y:S01]  /*1d40*/  UIADD3.X UR15, UPT, UPT, URZ, UR27, URZ, UP0, !UPT ;  /* 0x0000001bff0f7290 */ /* 0x000fe200087fe4ff */
[----:B------:R-:W-:Y:S01]  /*1d50*/  UMOV UR18, 0x0 ;  /* 0x0000000000127882 */ /* 0x000fe20000000000 */
[----:B------:R-:W-:Y:S01]  /*1d60*/  UMOV UR19, 0x10000000 ;  /* 0x1000000000137882 */ /* 0x000fe20000000000 */
[----:B------:R-:W-:Y:S01]  /*1d70*/  UMOV UR10, UR34 ;  /* 0x00000022000a7c82 */ /* 0x000fe20008000000 */
[----:B------:R-:W-:Y:S01]  /*1d80*/  UMOV UR12, UR36 ;  /* 0x00000024000c7c82 */ /* 0x000fe20008000000 */
[----:B------:R-:W-:Y:S01]  /*1d90*/  UMOV UR9, UR33 ;  /* 0x0000002100097c82 */ /* 0x000fe20008000000 */
[----:B------:R1:W-:Y:S01]  /*1da0*/  UTMALDG.3D.MULTICAST.2CTA [UR32], [UR16], UR4, desc[UR18] ;  /* 0x00001220100073b4 */ /* 0x0003e20008211804 */
[----:B------:R-:W-:-:S02]  /*1db0*/  UMOV UR7, UR28 ;  /* 0x0000001c00077c82 */ /* 0x000fc40008000000 */
[----:B------:R3:W-:Y:S01]  /*1dc0*/  UTMALDG.3D.2CTA [UR8], [UR14], desc[UR18] ;  /* 0x000012080e0075b4 */ /* 0x0007e20008211000 */
[----:B-1----:R-:W-:Y:S01]  /*1dd0*/  UIADD3 UR34, UPT, UPT, UR34, 0x40, URZ ;  /* 0x0000004022227890 */ /* 0x002fe2000fffe0ff */
[----:B------:R-:W-:Y:S01]  /*1de0*/  UMOV UR4, UR5 ;  /* 0x0000000500047c82 */ /* 0x000fe20008000000 */
[----:B------:R-:W-:Y:S10]  /*1df0*/  BRA.U UP2, `(.L_x_31) ;  /* 0xfffffffd02487547 */ /* 0x000ff4000b83ffff */
.L_x_25:
[----:B------:R-:W-:Y:S01]  /*1e00*/  ULEA UR4, UR5, UR6, 0x3 ;  /* 0x0000000605047291 */ /* 0x000fe2000f8e18ff */
[----:B-1-3--:R-:W-:Y:S01]  /*1e10*/  SHF.L.U32 R0, R12, 0x1f, RZ ;  /* 0x0000001f0c007819 */ /* 0x00afe200000006ff */
[----:B------:R-:W-:Y:S01]  /*1e20*/  @!P1 SYNCS.ARRIVE.TRANS64.A1T0 RZ, [UR6+0x58], RZ ;  /* 0x000058ffffff99a7 */ /* 0x000fe20008100006 */
[----:B------:R-:W-:-:S06]  /*1e30*/  UISETP.GT.AND UP0, UPT, UR42, UR41, UPT ;  /* 0x000000292a00728c */ /* 0x000fcc000bf04270 */
[----:B--2-4-:R1:W2:Y:S03]  /*1e40*/  SYNCS.PHASECHK.TRANS64.TRYWAIT P0, [UR4+0x20], R0 ;  /* 0x00002000ff0075a7 */ /* 0x0142a60008001104 */
[----:B------:R-:W-:Y:S05]  /*1e50*/  BRA.U !UP0, `(.L_x_32) ;  /* 0x0000000108c47547 */ /* 0x000fea000b800000 */
[----:B------:R-:W-:Y:S01]  /*1e60*/  UIADD3 UR13, UPT, UPT, UR47, UR7, URZ ;  /* 0x000000072f0d7290 */ /* 0x000fe2000fffe0ff */
[----:B------:R-:W-:-:S11]  /*1e70*/  UMOV UR4, UR5 ;  /* 0x0000000500047c82 */ /* 0x000fd60008000000 */
.L_x_38:
[----:B------:R-:W-:Y:S01]  /*1e80*/  ULEA UR17, UR4, UR6, 0x3 ;  /* 0x0000000604117291 */ /* 0x000fe2000f8e18ff */
[----:B--2---:R-:W-:Y:S01]  /*1e90*/  @P3 MOV R2, 0x3000 ;  /* 0x0000300000023802 */ /* 0x004fe20000000f00 */
[----:B--2-4-:R-:W-:Y:S10]  /*1ea0*/  @P0 BRA `(.L_x_33) ;  /* 0x00000000000c0947 */ /* 0x014ff40003800000 */
[----:B------:R-:W-:-:S04]  /*1eb0*/  SHF.L.U32 R3, R12, 0x1f, RZ ;  /* 0x0000001f0c037819 */ /* 0x000fc800000006ff */
[----:B------:R-:W2:Y:S02]  /*1ec0*/  SYNCS.PHASECHK.TRANS64.TRYWAIT P0, [UR17+0x20], R3 ;  /* 0x00002003ff0075a7 */ /* 0x000ea40008001111 */
[----:B--2---:R-:W-:Y:S05]  /*1ed0*/  @!P0 BRA `(.L_x_34) ;  /* 0x0000004c00b08947 */ /* 0x004fea0003800000 */
.L_x_33:
[----:B------:R2:W-:Y:S01]  /*1ee0*/  @P3 SYNCS.ARRIVE.TRANS64 RZ, [UR17], R2 ;  /* 0x00000002ffff39a7 */ /* 0x0005e20008000011 */
[----:B------:R-:W-:-:S04]  /*1ef0*/  ULOP3.LUT UR5, UR25, 0x2, URZ, 0xfc, !UPT ;  /* 0x0000000219057892 */ /* 0x000fc8000f8efcff */
[----:B------:R-:W-:-:S09]  /*1f00*/  UISETP.NE.AND UP0, UPT, UR5, 0x2, UPT ;  /* 0x000000020500788c */ /* 0x000fd2000bf05270 */
[----:B------:R-:W-:Y:S05]  /*1f10*/  BRA.U UP0, `(.L_x_35) ;  /* 0x0000000100047547 */ /* 0x000fea000b800000 */
[----:B------:R-:W-:Y:S05]  /*1f20*/  BPT.TRAP 0x1 ;  /* 0x000000040000795c */ /* 0x000fea0000300000 */
.L_x_35:
[----:B------:R-:W-:Y:S04]  /*1f30*/  BSSY.RECONVERGENT B0, `(.L_x_36) ;  /* 0x0000003000007945 */ /* 0x000fe80003800200 */
[----:B------:R-:W-:Y:S05]  /*1f40*/  @!P2 BRA `(.L_x_37) ;  /* 0x000000000004a947 */ /* 0x000fea0003800000 */
[----:B------:R-:W-:Y:S05]  /*1f50*/  BPT.TRAP 0x1 ;  /* 0x000000040000795c */ /* 0x000fea0000300000 */
.L_x_37:
[----:B------:R-:W-:Y:S05]  /*1f60*/  BSYNC.RECONVERGENT B0 ;  /* 0x0000000000007941 */ /* 0x000fea0003800200 */
.L_x_36:
[----:B------:R-:W-:Y:S02]  /*1f70*/  UIADD3 UR5, UPT, UPT, UR4, 0x1, URZ ;  /* 0x0000000104057890 */ /* 0x000fe4000fffe0ff */
[----:B------:R-:W-:Y:S02]  /*1f80*/  ULEA UR16, UR4, UR24, 0xc ;  /* 0x0000001804107291 */ /* 0x000fe4000f8e60ff */
[----:B------:R-:W-:Y:S02]  /*1f90*/  UISETP.NE.AND UP0, UPT, UR5, 0x4, UPT ;  /* 0x000000040500788c */ /* 0x000fe4000bf05270 */
[----:B------:R-:W-:Y:S02]  /*1fa0*/  UIADD3 UR22, UP1, UPT, UR26, 0x80, URZ ;  /* 0x000000801a167890 */ /* 0x000fe4000ff3e0ff */
[----:B------:R-:W-:Y:S02]  /*1fb0*/  USEL UR9, URZ, 0x1, UP0 ;  /* 0x00000001ff097887 */ /* 0x000fe40008000000 */
[----:B------:R-:W-:-:S02]  /*1fc0*/  USEL UR5, UR5, URZ, UP0 ;  /* 0x000000ff05057287 */ /* 0x000fc40008000000 */
[----:B------:R-:W-:Y:S02]  /*1fd0*/  UIADD3 UR14, UP0, UPT, UR26, 0x180, URZ ;  /* 0x000001801a0e7890 */ /* 0x000fe4000ff1e0ff */
[----:B------:R-:W-:Y:S01]  /*1fe0*/  ULEA UR8, UR5, UR6, 0x3 ;  /* 0x0000000605087291 */ /* 0x000fe2000f8e18ff */
[----:B------:R-:W-:Y:S01]  /*1ff0*/  LOP3.LUT R12, R12, UR9, RZ, 0x3c, !PT ;  /* 0x000000090c0c7c12 */ /* 0x000fe2000f8e3cff */
[----:B------:R-:W-:Y:S02]  /*2000*/  USHF.L.U32 UR18, UR7, 0x6, URZ ;  /* 0x0000000607127899 */ /* 0x000fe400080006ff */
[----:B------:R-:W-:Y:S01]  /*2010*/  ULOP3.LUT UR17, UR17, 0xfefffff8, URZ, 0xc0, !UPT ;  /* 0xfefffff811117892 */ /* 0x000fe2000f8ec0ff */
[----:B-1----:R-:W-:Y:S01]  /*2020*/  SHF.L.U32 R0, R12, 0x1f, RZ ;  /* 0x0000001f0c007819 */ /* 0x002fe200000006ff */
[----:B------:R-:W-:Y:S02]  /*2030*/  UIADD3 UR16, UPT, UPT, UR6, 0x2400, UR16 ;  /* 0x0000240006107890 */ /* 0x000fe4000fffe010 */
[----:B------:R-:W-:Y:S01]  /*2040*/  UIADD3.X UR23, UPT, UPT, URZ, UR27, URZ, UP1, !UPT ;  /* 0x0000001bff177290 */ /* 0x000fe20008ffe4ff */
[----:B------:R3:W4:Y:S01]  /*2050*/  SYNCS.PHASECHK.TRANS64.TRYWAIT P0, [UR8+0x20], R0 ;  /* 0x00002000ff0075a7 */ /* 0x0007220008001108 */
[----:B------:R-:W-:-:S02]  /*2060*/  ULEA UR8, UR4, UR6, 0xb ;  /* 0x0000000604087291 */ /* 0x000fc4000f8e58ff */
[----:B------:R-:W-:Y:S02]  /*2070*/  UPRMT UR4, URZ, 0x5410, UR21 ;  /* 0x00005410ff047896 */ /* 0x000fe40008000015 */
[----:B------:R-:W-:Y:S02]  /*2080*/  UIADD3 UR8, UPT, UPT, UR8, 0x6400, URZ ;  /* 0x0000640008087890 */ /* 0x000fe4000fffe0ff */
[----:B------:R-:W-:Y:S01]  /*2090*/  UIADD3.X UR15, UPT, UPT, URZ, UR27, URZ, UP0, !UPT ;  /* 0x0000001bff0f7290 */ /* 0x000fe200087fe4ff */
[----:B------:R-:W-:Y:S01]  /*20a0*/  UMOV UR30, 0x0 ;  /* 0x00000000001e7882 */ /* 0x000fe20000000000 */
[----:B------:R-:W-:Y:S01]  /*20b0*/  UMOV UR31, 0x10000000 ;  /* 0x10000000001f7882 */ /* 0x000fe20000000000 */
[----:B------:R-:W-:Y:S01]  /*20c0*/  UMOV UR19, UR35 ;  /* 0x0000002300137c82 */ /* 0x000fe20008000000 */
[----:B------:R-:W-:Y:S01]  /*20d0*/  UMOV UR20, UR36 ;  /* 0x0000002400147c82 */ /* 0x000fe20008000000 */
[----:B------:R-:W-:Y:S01]  /*20e0*/  UMOV UR12, UR36 ;  /* 0x00000024000c7c82 */ /* 0x000fe20008000000 */
[----:B------:R-:W-:Y:S01]  /*20f0*/  UMOV UR9, UR17 ;  /* 0x0000001100097c82 */ /* 0x000fe20008000000 */
[----:B------:R-:W-:Y:S01]  /*2100*/  UMOV UR10, UR18 ;  /* 0x00000012000a7c82 */ /* 0x000fe20008000000 */
[----:B------:R1:W-:Y:S01]  /*2110*/  UTMALDG.3D.MULTICAST.2CTA [UR16], [UR22], UR4, desc[UR30] ;  /* 0x00001e10160073b4 */ /* 0x0003e20008211804 */
[----:B------:R-:W-:-:S04]  /*2120*/  UIADD3 UR7, UPT, UPT, UR7, 0x1, URZ ;  /* 0x0000000107077890 */ /* 0x000fc8000fffe0ff */
[----:B------:R-:W-:Y:S01]  /*2130*/  UISETP.NE.AND UP0, UPT, UR7, UR13, UPT ;  /* 0x0000000d0700728c */ /* 0x000fe2000bf05270 */
[----:B------:R3:W-:Y:S01]  /*2140*/  UTMALDG.3D.2CTA [UR8], [UR14], desc[UR30] ;  /* 0x00001e080e0075b4 */ /* 0x0007e20008211000 */
[----:B-1----:R-:W-:-:S07]  /*2150*/  UMOV UR4, UR5 ;  /* 0x0000000500047c82 */ /* 0x002fce0008000000 */
[----:B---3--:R-:W-:Y:S05]  /*2160*/  BRA.U UP0, `(.L_x_38) ;  /* 0xfffffffd00447547 */ /* 0x008fea000b83ffff */
.L_x_32:
[C---:B------:R-:W-:Y:S01]  /*2170*/  LEA R3, R11.reuse, UR6, 0x3 ;  /* 0x000000060b037c11 */ /* 0x040fe2000f8e18ff */
[----:B------:R-:W-:Y:S01]  /*2180*/  NOP ;  /* 0x0000000000007918 */ /* 0x000fe20000000000 */
[----:B-1----:R-:W-:Y:S02]  /*2190*/  SHF.L.U32 R0, R10, 0x1f, RZ ;  /* 0x0000001f0a007819 */ /* 0x002fe400000006ff */
[----:B------:R-:W-:Y:S02]  /*21a0*/  LEA R4, R11, UR6, 0x4 ;  /* 0x000000060b047c11 */ /* 0x000fe4000f8e20ff */
[----:B--2-4-:R-:W1:Y:S02]  /*21b0*/  SYNCS.PHASECHK.TRANS64.TRYWAIT P0, [R3+URZ+0x60], R0 ;  /* 0x00006000030075a7 */ /* 0x014e6400080011ff */
[----:B-1----:R-:W-:Y:S05]  /*21c0*/  @!P0 BRA `(.L_x_39) ;  /* 0x0000004c000c8947 */ /* 0x002fea0003800000 */
.L_x_116:
[----:B------:R-:W2:Y:S01]  /*21d0*/  LDS.128 R4, [R4+0xf0] ;  /* 0x0000f00004047984 */ /* 0x000ea20000000c00 */
[----:B------:R-:W-:Y:S01]  /*21e0*/  UISETP.GE.AND UP0, UPT, UR40, 0x1, UPT ;  /* 0x000000012800788c */ /* 0x000fe2000bf06270 */
[----:B------:R-:W-:Y:S01]  /*21f0*/  @!PT LDS RZ, [RZ] ;  /* 0x00000000fffff984 */ /* 0x000fe20000000800 */
[----:B------:R-:W-:Y:S01]  /*2200*/  @!PT LDS RZ, [RZ] ;  /* 0x00000000fffff984 */ /* 0x000fe20000000800 */
[----:B------:R-:W-:Y:S01]  /*2210*/  @!PT LDS RZ, [RZ] ;  /* 0x00000000fffff984 */ /* 0x000fe20000000800 */
[----:B------:R-:W-:Y:S01]  /*2220*/  @!PT LDS RZ, [RZ] ;  /* 0x00000000fffff984 */ /* 0x000fe20000000800 */
[----:B------:R3:W-:Y:S06]  /*2230*/  MEMBAR.ALL.CTA ;  /* 0x0000000000007992 */ /* 0x0007ec0000008000 */
[----:B---3--:R-:W3:Y:S01]  /*2240*/  FENCE.VIEW.ASYNC.S ;  /* 0x00000000000073c6 */ /* 0x008ee20000000000 */
[----:B--2---:R-:W-:-:S13]  /*2250*/  LOP3.LUT P0, RZ, R6, 0x1, RZ, 0xc0, !PT ;  /* 0x0000000106ff7812 */ /* 0x004fda000780c0ff */
[----:B---3--:R-:W-:Y:S01]  /*2260*/  VOTEU.ANY UP1, P0 ;  /* 0x0000000000ff7886 */ /* 0x008fe20000020100 */
[----:B------:R-:W-:-:S13]  /*2270*/  PLOP3.LUT P0, PT, PT, PT, UP1, 0x80, 0x8 ;  /* 0x000000000008781c */ /* 0x000fda0003f0f018 */
[----:B-1----:R-:W-:Y:S02]  /*2280*/  @P0 LOP3.LUT R0, R5, 0xffff, RZ, 0xc0, !PT ;  /* 0x0000ffff05000812 */ /* 0x002fe400078ec0ff */
[----:B------:R-:W-:Y:S02]  /*2290*/  @P0 MOV R2, R4 ;  /* 0x0000000400020202 */ /* 0x000fe40000000f00 */
[----:B------:R-:W-:Y:S01]  /*22a0*/  @P0 R2UR UR7, R0 ;  /* 0x00000000000702ca */ /* 0x000fe200000e0000 */
[----:B------:R-:W-:Y:S01]  /*22b0*/  VIADD R0, R3, 0x70 ;  /* 0x0000007003007836 */ /* 0x000fe20000000000 */
[----:B------:R-:W-:Y:S02]  /*22c0*/  @P0 SHF.R.U32.HI R4, RZ, 0x10, R5 ;  /* 0x00000010ff040819 */ /* 0x000fe40000011605 */
[----:B------:R-:W-:Y:S02]  /*22d0*/  @P0 R2UR UR8, R2 ;  /* 0x00000000020802ca */ /* 0x000fe400000e0000 */
[----:B------:R-:W-:-:S02]  /*22e0*/  PRMT R0, RZ, 0x654, R0 ;  /* 0x00000654ff007816 */ /* 0x000fc40000000000 */
[----:B------:R-:W-:Y:S02]  /*22f0*/  @P0 R2UR UR4, R4 ;  /* 0x00000000040402ca */ /* 0x000fe400000e0000 */
[----:B------:R1:W-:Y:S03]  /*2300*/  SYNCS.ARRIVE.TRANS64.RED.A1T0 RZ, [R0+URZ], RZ ;  /* 0x000000ff00ff79a7 */ /* 0x0003e600081004ff */
[----:B------:R-:W-:-:S04]  /*2310*/  @UP1 UMOV UR29, UR7 ;  /* 0x00000007001d1c82 */ /* 0x000fc80008000000 */
[----:B------:R-:W-:-:S04]  /*2320*/  @UP1 UMOV UR37, UR8 ;  /* 0x0000000800251c82 */ /* 0x000fc80008000000 */
[----:B------:R-:W-:Y:S01]  /*2330*/  @UP1 UMOV UR36, UR4 ;  /* 0x0000000400241c82 */ /* 0x000fe20008000000 */
[----:B------:R-:W-:Y:S05]  /*2340*/  BRA.U !UP0, `(.L_x_40) ;  /* 0x0000000108d47547 */ /* 0x000fea000b800000 */
[----:B------:R-:W2:Y:S01]  /*2350*/  LDCU.128 UR12, c[0x0][0xb10] ;  /* 0x00016200ff0c77ac */ /* 0x000ea20008000c00 */
[----:B------:R-:W3:Y:S01]  /*2360*/  LDCU UR30, c[0x0][0xb20] ;  /* 0x00016400ff1e77ac */ /* 0x000ee20008000800 */
[----:B------:R-:W4:Y:S01]  /*2370*/  LDCU UR20, c[0x0][0xb0c] ;  /* 0x00016180ff1477ac */ /* 0x000f220008000800 */
[----:B------:R-:W1:Y:S01]  /*2380*/  LDCU.64 UR10, c[0x0][0xb28] ;  /* 0x00016500ff0a77ac */ /* 0x000e620008000a00 */
[----:B------:R-:W-:Y:S02]  /*2390*/  UISETP.NE.AND UP3, UPT, UR40, 0x1, UPT ;  /* 0x000000012800788c */ /* 0x000fe4000bf65270 */
[----:B--2---:R-:W-:Y:S02]  /*23a0*/  UIMAD.WIDE.U32 UR16, UR38, UR15, URZ ;  /* 0x0000000f261072a5 */ /* 0x004fe4000f8e00ff */
[----:B------:R-:W-:Y:S02]  /*23b0*/  UIMAD.WIDE.U32 UR8, UR39, UR12, URZ ;  /* 0x0000000c270872a5 */ /* 0x000fe4000f8e00ff */
[----:B------:R-:W-:-:S02]  /*23c0*/  UISETP.NE.AND UP0, UPT, UR14, 0x1, UPT ;  /* 0x000000010e00788c */ /* 0x000fc4000bf05270 */
[----:B------:R-:W-:Y:S01]  /*23d0*/  UIMAD.WIDE.U32 UR22, UR29, UR15, URZ ;  /* 0x0000000f1d1672a5 */ /* 0x000fe2000f8e00ff */
[----:B------:R-:W-:Y:S02]  /*23e0*/  UMOV UR16, UR17 ;  /* 0x0000001100107c82 */ /* 0x000fe40008000000 */
[----:B------:R-:W-:Y:S01]  /*23f0*/  UMOV UR8, UR9 ;  /* 0x0000000900087c82 */ /* 0x000fe20008000000 */
[----:B---3--:R-:W-:Y:S02]  /*2400*/  USHF.R.U32.HI UR16, URZ, UR30, UR16 ;  /* 0x0000001eff107299 */ /* 0x008fe40008011610 */
[----:B----4-:R-:W-:Y:S02]  /*2410*/  UISETP.NE.AND UP2, UPT, UR20, 0x1, UPT ;  /* 0x000000011400788c */ /* 0x010fe4000bf45270 */
[----:B------:R-:W-:Y:S02]  /*2420*/  USHF.R.U32.HI UR8, URZ, UR13, UR8 ;  /* 0x0000000dff087299 */ /* 0x000fe40008011608 */
[----:B------:R-:W-:-:S02]  /*2430*/  USEL UR7, UR38, UR16, !UP0 ;  /* 0x0000001026077287 */ /* 0x000fc4000c000000 */
[----:B------:R-:W-:Y:S02]  /*2440*/  USEL UR8, UR39, UR8, !UP2 ;  /* 0x0000000827087287 */ /* 0x000fe4000d000000 */
[----:B-1----:R-:W-:Y:S01]  /*2450*/  UIMAD.WIDE.U32 UR16, UR7, UR10, URZ ;  /* 0x0000000a071072a5 */ /* 0x002fe2000f8e00ff */
[----:B------:R-:W-:Y:S01]  /*2460*/  UMOV UR4, UR23 ;  /* 0x0000001700047c82 */ /* 0x000fe20008000000 */
[----:B------:R-:W-:Y:S02]  /*2470*/  UIMAD.WIDE.U32 UR18, UR37, UR12, URZ ;  /* 0x0000000c251272a5 */ /* 0x000fe4000f8e00ff */
[----:B------:R-:W-:-:S03]  /*2480*/  UIMAD.WIDE.U32 UR22, UR8, UR10, URZ ;  /* 0x0000000a081672a5 */ /* 0x000fc6000f8e00ff */
[----:B------:R-:W-:Y:S01]  /*2490*/  UMOV UR16, UR17 ;  /* 0x0000001100107c82 */ /* 0x000fe20008000000 */
[----:B------:R-:W-:Y:S02]  /*24a0*/  USHF.R.U32.HI UR4, URZ, UR30, UR4 ;  /* 0x0000001eff047299 */ /* 0x000fe40008011604 */
[----:B------:R-:W-:Y:S01]  /*24b0*/  @UP3 USHF.R.U32.HI UR7, URZ, UR11, UR16 ;  /* 0x0000000bff073299 */ /* 0x000fe20008011610 */
[----:B------:R-:W-:Y:S01]  /*24c0*/  UMOV UR18, UR19 ;  /* 0x0000001300127c82 */ /* 0x000fe20008000000 */
[----:B------:R-:W-:Y:S01]  /*24d0*/  UMOV UR22, UR23 ;  /* 0x0000001700167c82 */ /* 0x000fe20008000000 */
[----:B------:R-:W-:Y:S02]  /*24e0*/  USHF.R.U32.HI UR13, URZ, UR13, UR18 ;  /* 0x0000000dff0d7299 */ /* 0x000fe40008011612 */
[----:B------:R-:W-:Y:S02]  /*24f0*/  USEL UR4, UR29, UR4, !UP0 ;  /* 0x000000041d047287 */ /* 0x000fe4000c000000 */
[----:B------:R-:W-:-:S02]  /*2500*/  @UP3 USHF.R.U32.HI UR8, URZ, UR11, UR22 ;  /* 0x0000000bff083299 */ /* 0x000fc40008011616 */
[----:B------:R-:W-:Y:S02]  /*2510*/  UIMAD UR9, UR40, UR7, URZ ;  /* 0x00000007280972a4 */ /* 0x000fe4000f8e02ff */
[----:B------:R-:W-:Y:S02]  /*2520*/  USEL UR7, UR37, UR13, !UP2 ;  /* 0x0000000d25077287 */ /* 0x000fe4000d000000 */
[----:B------:R-:W-:Y:S02]  /*2530*/  UIMAD UR12, UR40, UR8, URZ ;  /* 0x00000008280c72a4 */ /* 0x000fe4000f8e02ff */
[----:B------:R-:W-:Y:S02]  /*2540*/  UISETP.GE.AND UP0, UPT, UR4, UR9, UPT ;  /* 0x000000090400728c */ /* 0x000fe4000bf06270 */
[----:B------:R-:W-:Y:S02]  /*2550*/  UIMAD.WIDE.U32 UR16, UR4, UR10, URZ ;  /* 0x0000000a041072a5 */ /* 0x000fe4000f8e00ff */
[----:B------:R-:W-:-:S02]  /*2560*/  UISETP.GE.OR UP0, UPT, UR7, UR12, UP0 ;  /* 0x0000000c0700728c */ /* 0x000fc40008706670 */
        /* <DEDUP_REMOVED lines=19> */
.L_x_40:
[----:B------:R-:W2:Y:S02]  /*26a0*/  LDCU UR4, c[0x0][0xb30] ;  /* 0x00016600ff0477ac */ /* 0x000ea40008000800 */
[----:B--2---:R-:W-:-:S09]  /*26b0*/  UISETP.NE.AND UP0, UPT, UR4, 0x1, UPT ;  /* 0x000000010400788c */ /* 0x004fd2000bf05270 */
[----:B------:R-:W-:Y:S05]  /*26c0*/  BRA.U UP0, `(.L_x_41) ;  /* 0x0000000100447547 */ /* 0x000fea000b800000 */
[----:B------:R-:W2:Y:S01]  /*26d0*/  LDCU.128 UR12, c[0x0][0xb10] ;  /* 0x00016200ff0c77ac */ /* 0x000ea20008000c00 */
[----:B------:R-:W3:Y:S01]  /*26e0*/  LDCU UR16, c[0x0][0xb0c] ;  /* 0x00016180ff1077ac */ /* 0x000ee20008000800 */
[----:B------:R-:W4:Y:S01]  /*26f0*/  LDCU UR17, c[0x0][0xb20] ;  /* 0x00016400ff1177ac */ /* 0x000f220008000800 */
[----:B--2---:R-:W-:Y:S02]  /*2700*/  UIMAD.WIDE.U32 UR10, UR37, UR12, URZ ;  /* 0x0000000c250a72a5 */ /* 0x004fe4000f8e00ff */
[----:B------:R-:W-:Y:S02]  /*2710*/  UIMAD.WIDE.U32 UR8, UR29, UR15, URZ ;  /* 0x0000000f1d0872a5 */ /* 0x000fe4000f8e00ff */
[----:B---3--:R-:W-:Y:S02]  /*2720*/  UISETP.NE.AND UP2, UPT, UR16, 0x1, UPT ;  /* 0x000000011000788c */ /* 0x008fe4000bf45270 */
[----:B------:R-:W-:Y:S01]  /*2730*/  UISETP.NE.AND UP0, UPT, UR14, 0x1, UPT ;  /* 0x000000010e00788c */ /* 0x000fe2000bf05270 */
[----:B------:R-:W-:-:S02]  /*2740*/  UMOV UR7, UR11 ;  /* 0x0000000b00077c82 */ /* 0x000fc40008000000 */
[----:B------:R-:W-:Y:S01]  /*2750*/  UMOV UR4, UR9 ;  /* 0x0000000900047c82 */ /* 0x000fe20008000000 */
[----:B------:R-:W-:Y:S02]  /*2760*/  USHF.R.U32.HI UR7, URZ, UR13, UR7 ;  /* 0x0000000dff077299 */ /* 0x000fe40008011607 */
[----:B----4-:R-:W-:Y:S02]  /*2770*/  USHF.R.U32.HI UR4, URZ, UR17, UR4 ;  /* 0x00000011ff047299 */ /* 0x010fe40008011604 */
[----:B------:R-:W-:Y:S02]  /*2780*/  USEL UR7, UR37, UR7, !UP2 ;  /* 0x0000000725077287 */ /* 0x000fe4000d000000 */
[----:B------:R-:W-:-:S04]  /*2790*/  USEL UR4, UR29, UR4, !UP0 ;  /* 0x000000041d047287 */ /* 0x000fc8000c000000 */
[----:B------:R-:W-:Y:S02]  /*27a0*/  UIADD3 UR8, UPT, UPT, UR7, -UR4, URZ ;  /* 0x8000000407087290 */ /* 0x000fe4000fffe0ff */
[----:B------:R-:W-:Y:S02]  /*27b0*/  UIADD3 UR4, UPT, UPT, -UR7, UR4, URZ ;  /* 0x0000000407047290 */ /* 0x000fe4000fffe1ff */
[----:B------:R-:W-:Y:S02]  /*27c0*/  UIMAD UR29, UR8, UR14, UR29 ;  /* 0x0000000e081d72a4 */ /* 0x000fe4000f8e021d */
[----:B------:R-:W-:-:S12]  /*27d0*/  UIMAD UR37, UR4, UR16, UR37 ;  /* 0x00000010042572a4 */ /* 0x000fd8000f8e0225 */
.L_x_41:
[----:B------:R-:W-:Y:S01]  /*27e0*/  VIADD R11, R11, 0x1 ;  /* 0x000000010b0b7836 */ /* 0x000fe20000000000 */
[----:B------:R-:W-:Y:S01]  /*27f0*/  PLOP3.LUT P1, PT, PT, PT, PT, 0x80, 0x8 ;  /* 0x000000000008781c */ /* 0x000fe20003f2f070 */
[----:B------:R-:W-:Y:S02]  /*2800*/  UIADD3 UR45, UPT, UPT, UR37, UR60, URZ ;  /* 0x0000003c252d7290 */ /* 0x000fe4000fffe0ff */
[----:B------:R-:W-:Y:S01]  /*2810*/  UIADD3 UR46, UPT, UPT, UR29, UR57, URZ ;  /* 0x000000391d2e7290 */ /* 0x000fe2000fffe0ff */
[----:B------:R-:W-:-:S04]  /*2820*/  ISETP.NE.AND P0, PT, R11, 0x2, PT ;  /* 0x000000020b00780c */ /* 0x000fc80003f05270 */
[----:B-1----:R-:W-:Y:S02]  /*2830*/  SEL R0, RZ, 0x1, P0 ;  /* 0x00000001ff007807 */ /* 0x002fe40000000000 */
[----:B------:R-:W-:Y:S02]  /*2840*/  SEL R11, R11, RZ, P0 ;  /* 0x000000ff0b0b7207 */ /* 0x000fe40000000000 */
[----:B------:R-:W-:Y:S01]  /*2850*/  LOP3.LUT R10, R10, R0, RZ, 0x3c, !PT ;  /* 0x000000000a0a7212 */ /* 0x000fe200078e3cff */
[----:B------:R-:W-:Y:S06]  /*2860*/  BRA.U UP1, `(.L_x_42) ;  /* 0xfffffff1012c7547 */ /* 0x000fec000b83ffff */
[----:B------:R-:W-:Y:S01]  /*2870*/  UIADD3 UR7, UPT, UPT, UR6, 0x20, URZ ;  /* 0x0000002006077890 */ /* 0x000fe2000fffe0ff */
[----:B------:R-:W-:-:S03]  /*2880*/  SHF.L.U32 R2, R12, 0x1f, RZ ;  /* 0x0000001f0c027819 */ /* 0x000fc600000006ff */
[----:B------:R-:W-:-:S09]  /*2890*/  ULEA UR4, UR5, UR7, 0x3 ;  /* 0x0000000705047291 */ /* 0x000fd2000f8e18ff */
[----:B------:R-:W1:Y:S02]  /*28a0*/  SYNCS.PHASECHK.TRANS64.TRYWAIT P0, [UR4], R2 ;  /* 0x00000002ff0075a7 */ /* 0x000e640008001104 */
[----:B-1----:R-:W-:Y:S05]  /*28b0*/  @!P0 BRA `(.L_x_43) ;  /* 0x0000004400648947 */ /* 0x002fea0003800000 */
.L_x_118:
[----:B------:R-:W-:-:S04]  /*28c0*/  UIADD3 UR4, UPT, UPT, UR5, 0x1, URZ ;  /* 0x0000000105047890 */ /* 0x000fc8000fffe0ff */
[----:B------:R-:W-:-:S04]  /*28d0*/  UISETP.NE.AND UP0, UPT, UR4, 0x4, UPT ;  /* 0x000000040400788c */ /* 0x000fc8000bf05270 */
[----:B------:R-:W-:Y:S02]  /*28e0*/  USEL UR6, URZ, 0x1, UP0 ;  /* 0x00000001ff067887 */ /* 0x000fe40008000000 */
[----:B------:R-:W-:-:S04]  /*28f0*/  USEL UR4, UR4, URZ, UP0 ;  /* 0x000000ff04047287 */ /* 0x000fc80008000000 */
[----:B------:R-:W-:Y:S01]  /*2900*/  ULEA UR5, UR4, UR7, 0x3 ;  /* 0x0000000704057291 */ /* 0x000fe2000f8e18ff */
[----:B-1----:R-:W-:-:S04]  /*2910*/  LOP3.LUT R2, R12, UR6, RZ, 0x3c, !PT ;  /* 0x000000060c027c12 */ /* 0x002fc8000f8e3cff */
[----:B------:R-:W-:-:S04]  /*2920*/  SHF.L.U32 R3, R2, 0x1f, RZ ;  /* 0x0000001f02037819 */ /* 0x000fc800000006ff */
[----:B------:R-:W1:Y:S02]  /*2930*/  SYNCS.PHASECHK.TRANS64.TRYWAIT P0, [UR5], R3 ;  /* 0x00000003ff0075a7 */ /* 0x000e640008001105 */
[----:B-1----:R-:W-:Y:S05]  /*2940*/  @!P0 BRA `(.L_x_44) ;  /* 0x0000004400588947 */ /* 0x002fea0003800000 */
.L_x_120:
[----:B------:R-:W-:-:S04]  /*2950*/  UIADD3 UR4, UPT, UPT, UR4, 0x1, URZ ;  /* 0x0000000104047890 */ /* 0x000fc8000fffe0ff */
[----:B------:R-:W-:-:S04]  /*2960*/  UISETP.NE.AND UP0, UPT, UR4, 0x4, UPT ;  /* 0x000000040400788c */ /* 0x000fc8000bf05270 */
[----:B------:R-:W-:Y:S02]  /*2970*/  USEL UR6, URZ, 0x1, UP0 ;  /* 0x00000001ff067887 */ /* 0x000fe40008000000 */
[----:B------:R-:W-:-:S04]  /*2980*/  USEL UR4, UR4, URZ, UP0 ;  /* 0x000000ff04047287 */ /* 0x000fc80008000000 */
[----:B------:R-:W-:Y:S01]  /*2990*/  ULEA UR5, UR4, UR7, 0x3 ;  /* 0x0000000704057291 */ /* 0x000fe2000f8e18ff */
[----:B------:R-:W-:-:S04]  /*29a0*/  LOP3.LUT R2, R2, UR6, RZ, 0x3c, !PT ;  /* 0x0000000602027c12 */ /* 0x000fc8000f8e3cff */
[----:B-1----:R-:W-:-:S04]  /*29b0*/  SHF.L.U32 R3, R2, 0x1f, RZ ;  /* 0x0000001f02037819 */ /* 0x002fc800000006ff */
[----:B------:R-:W1:Y:S02]  /*29c0*/  SYNCS.PHASECHK.TRANS64.TRYWAIT P0, [UR5], R3 ;  /* 0x00000003ff0075a7 */ /* 0x000e640008001105 */
[----:B-1----:R-:W-:Y:S05]  /*29d0*/  @!P0 BRA `(.L_x_45) ;  /* 0x00000044004c8947 */ /* 0x002fea0003800000 */
.L_x_122:
[----:B------:R-:W-:-:S04]  /*29e0*/  UIADD3 UR4, UPT, UPT, UR4, 0x1, URZ ;  /* 0x0000000104047890 */ /* 0x000fc8000fffe0ff */
[----:B------:R-:W-:-:S04]  /*29f0*/  UISETP.NE.AND UP0, UPT, UR4, 0x4, UPT ;  /* 0x000000040400788c */ /* 0x000fc8000bf05270 */
[----:B------:R-:W-:Y:S02]  /*2a00*/  USEL UR5, URZ, 0x1, UP0 ;  /* 0x00000001ff057887 */ /* 0x000fe40008000000 */
[----:B------:R-:W-:-:S04]  /*2a10*/  USEL UR4, UR4, URZ, UP0 ;  /* 0x000000ff04047287 */ /* 0x000fc80008000000 */
[----:B------:R-:W-:Y:S01]  /*2a20*/  ULEA UR4, UR4, UR7, 0x3 ;  /* 0x0000000704047291 */ /* 0x000fe2000f8e18ff */
[----:B------:R-:W-:-:S04]  /*2a30*/  LOP3.LUT R2, R2, UR5, RZ, 0x3c, !PT ;  /* 0x0000000502027c12 */ /* 0x000fc8000f8e3cff */
[----:B------:R-:W-:Y:S01]  /*2a40*/  SHF.L.U32 R2, R2, 0x1f, RZ ;  /* 0x0000001f02027819 */ /* 0x000fe200000006ff */
[----:B-1----:R-:W-:-:S07]  /*2a50*/  IMAD.U32 R0, RZ, RZ, UR4 ;  /* 0x00000004ff007e24 */ /* 0x002fce000f8e00ff */
.L_x_46:
[----:B-1----:R1:W2:Y:S02]  /*2a60*/  SYNCS.PHASECHK.TRANS64.TRYWAIT P0, [R0+URZ], R2 ;  /* 0x00000002000075a7 */ /* 0x0022a400080011ff */
[----:B--2---:R-:W-:Y:S05]  /*2a70*/  @!P0 NANOSLEEP.SYNCS 0x989680 ;  /* 0x009896800000895d */ /* 0x004fea0003900000 */
[----:B------:R-:W2:Y:S02]  /*2a80*/  @!P0 SYNCS.PHASECHK.TRANS64 P0, [R0+URZ], R2 ;  /* 0x00000002000085a7 */ /* 0x000ea400080010ff */
[----:B--2---:R-:W-:Y:S05]  /*2a90*/  @P0 EXIT ;  /* 0x000000000000094d */ /* 0x004fea0003800000 */
[----:B------:R-:W-:Y:S05]  /*2aa0*/  BRA `(.L_x_46) ;  /* 0xfffffffc00ec7947 */ /* 0x000fea000383ffff */
.L_x_22:
[----:B------:R-:W-:-:S04]  /*2ab0*/  UISETP.NE.AND UP0, UPT, UR55, URZ, UPT ;  /* 0x000000ff3700728c */ /* 0x000fc8000bf05270 */
[----:B------:R-:W-:-:S09]  /*2ac0*/  UISETP.NE.OR UP0, UPT, UR18, 0x1, UP0 ;  /* 0x000000011200788c */ /* 0x000fd20008705670 */
[----:B------:R-:W-:Y:S05]  /*2ad0*/  BRA.U UP0, `(.L_x_47) ;  /* 0x0000000500487547 */ /* 0x000fea000b800000 */
[----:B------:R-:W-:Y:S01]  /*2ae0*/  ISETP.GE.U32.AND P2, PT, R0, 0x4, PT ;  /* 0x000000040000780c */ /* 0x000fe20003f46070 */
[----:B------:R-:W-:Y:S01]  /*2af0*/  IMAD.MOV.U32 R12, RZ, RZ, 0x1 ;  /* 0x00000001ff0c7424 */ /* 0x000fe200078e00ff */
[----:B------:R-:W-:Y:S02]  /*2b00*/  CS2R R10, SRZ ;  /* 0x00000000000a7805 */ /* 0x000fe4000001ff00 */
[----:B------:R-:W-:Y:S01]  /*2b10*/  CS2R R8, SRZ ;  /* 0x0000000000087805 */ /* 0x000fe2000001ff00 */
[----:B------:R-:W-:Y:S01]  /*2b20*/  UMOV UR6, 0x400 ;  /* 0x0000040000067882 */ /* 0x000fe20000000000 */
[----:B------:R-:W-:Y:S01]  /*2b30*/  UMOV UR5, URZ ;  /* 0x000000ff00057c82 */ /* 0x000fe20008000000 */
[----:B------:R-:W-:-:S12]  /*2b40*/  ULEA UR6, UR55, UR6, 0x18 ;  /* 0x0000000637067291 */ /* 0x000fd8000f8ec0ff */
.L_x_51:
[----:B------:R-:W-:Y:S02]  /*2b50*/  LEA R2, R8, UR6, 0x3 ;  /* 0x0000000608027c11 */ /* 0x000fe4000f8e18ff */
[----:B------:R-:W-:-:S03]  /*2b60*/  SHF.L.U32 R4, R9, 0x1f, RZ ;  /* 0x0000001f09047819 */ /* 0x000fc600000006ff */
[----:B------:R-:W-:Y:S01]  /*2b70*/  VIADD R5, R2, 0xd0 ;  /* 0x000000d002057836 */ /* 0x000fe20000000000 */
[----:B------:R-:W1:Y:S02]  /*2b80*/  SYNCS.PHASECHK.TRANS64.TRYWAIT P0, [R2+URZ+0xc0], R4 ;  /* 0x0000c004020075a7 */ /* 0x000e6400080011ff */
[----:B-1----:R-:W-:Y:S05]  /*2b90*/  @!P0 BRA `(.L_x_48) ;  /* 0x0000004000f48947 */ /* 0x002fea0003800000 */
.L_x_123:
[----:B------:R-:W-:Y:S01]  /*2ba0*/  ULEA UR4, UR5, UR6, 0x3 ;  /* 0x0000000605047291 */ /* 0x000fe2000f8e18ff */
[----:B-1----:R-:W-:Y:S01]  /*2bb0*/  PRMT R2, RZ, 0x654, R5 ;  /* 0x00000654ff027816 */ /* 0x002fe20000000005 */
[----:B------:R-:W-:Y:S01]  /*2bc0*/  @!P2 IMAD.MOV.U32 R4, RZ, RZ, 0x10 ;  /* 0x00000010ff04a424 */ /* 0x000fe200078e00ff */
[----:B------:R-:W-:Y:S01]  /*2bd0*/  SHF.L.U32 R5, R12, 0x1f, RZ ;  /* 0x0000001f0c057819 */ /* 0x000fe200000006ff */
[----:B------:R-:W-:Y:S01]  /*2be0*/  UIADD3 UR7, UPT, UPT, UR4, 0x60, URZ ;  /* 0x0000006004077890 */ /* 0x000fe2000fffe0ff */
[----:B------:R1:W-:Y:S05]  /*2bf0*/  SYNCS.ARRIVE.TRANS64.RED.A1T0 RZ, [R2+URZ], RZ ;  /* 0x000000ff02ff79a7 */ /* 0x0003ea00081004ff */
[----:B------:R-:W-:Y:S01]  /*2c00*/  IMAD.U32 R6, RZ, RZ, UR7 ;  /* 0x00000007ff067e24 */ /* 0x000fe2000f8e00ff */
[----:B------:R-:W2:Y:S04]  /*2c10*/  SYNCS.PHASECHK.TRANS64.TRYWAIT P0, [UR4+0x70], R5 ;  /* 0x00007005ff0075a7 */ /* 0x000ea80008001104 */
[----:B------:R-:W-:Y:S01]  /*2c20*/  PRMT R6, R0, 0x654, R6 ;  /* 0x0000065400067816 */ /* 0x000fe20000000006 */
[----:B-12---:R-:W-:Y:S06]  /*2c30*/  @!P0 BRA `(.L_x_49) ;  /* 0x0000004000e08947 */ /* 0x006fec0003800000 */
.L_x_125:
[----:B------:R-:W-:Y:S01]  /*2c40*/  ULEA UR8, UR5, UR6, 0x4 ;  /* 0x0000000605087291 */ /* 0x000fe2000f8e20ff */
[----:B------:R-:W-:Y:S01]  /*2c50*/  SEL R3, R6, R3, !P2 ;  /* 0x0000000306037207 */ /* 0x000fe20005000000 */
[----:B------:R-:W-:Y:S01]  /*2c60*/  UIADD3 UR9, UPT, UPT, UR4, 0x60, URZ ;  /* 0x0000006004097890 */ /* 0x000fe2000fffe0ff */
[----:B-1----:R-:W-:Y:S01]  /*2c70*/  LEA R2, R11, UR6, 0x3 ;  /* 0x000000060b027c11 */ /* 0x002fe2000f8e18ff */
[----:B------:R-:W-:Y:S01]  /*2c80*/  UIADD3 UR8, UPT, UPT, UR8, 0xf0, URZ ;  /* 0x000000f008087890 */ /* 0x000fe2000fffe0ff */
[----:B------:R1:W-:Y:S01]  /*2c90*/  @!P2 SYNCS.ARRIVE.TRANS64.RED RZ, [R3+URZ], R4 ;  /* 0x0000000403ffa9a7 */ /* 0x0003e200080004ff */
[----:B------:R-:W-:Y:S01]  /*2ca0*/  UIADD3 UR4, UPT, UPT, UR5, 0x1, URZ ;  /* 0x0000000105047890 */ /* 0x000fe2000fffe0ff */
[----:B------:R-:W-:-:S03]  /*2cb0*/  VIADD R8, R8, 0x1 ;  /* 0x0000000108087836 */ /* 0x000fc60000000000 */
[----:B------:R-:W-:Y:S02]  /*2cc0*/  UISETP.NE.AND UP0, UPT, UR4, 0x2, UPT ;  /* 0x000000020400788c */ /* 0x000fe4000bf05270 */
[----:B------:R-:W-:Y:S01]  /*2cd0*/  ISETP.NE.AND P0, PT, R8, 0x2, PT ;  /* 0x000000020800780c */ /* 0x000fe20003f05270 */
[----:B------:R-:W-:Y:S06]  /*2ce0*/  UGETNEXTWORKID.BROADCAST [UR8], [UR9] ;  /* 0x00000000080073ca */ /* 0x000fec0008000100 */
[----:B------:R-:W-:Y:S02]  /*2cf0*/  USEL UR7, URZ, 0x1, UP0 ;  /* 0x00000001ff077887 */ /* 0x000fe40008000000 */
[----:B------:R-:W-:-:S04]  /*2d00*/  USEL UR5, UR4, URZ, UP0 ;  /* 0x000000ff04057287 */ /* 0x000fc80008000000 */
[----:B------:R-:W-:Y:S02]  /*2d10*/  LOP3.LUT R12, R12, UR7, RZ, 0x3c, !PT ;  /* 0x000000070c0c7c12 */ /* 0x000fe4000f8e3cff */
[----:B-1----:R-:W-:-:S04]  /*2d20*/  SHF.L.U32 R4, R10, 0x1f, RZ ;  /* 0x0000001f0a047819 */ /* 0x002fc800000006ff */
[----:B------:R-:W1:Y:S02]  /*2d30*/  SYNCS.PHASECHK.TRANS64.TRYWAIT P1, [R2+URZ+0x60], R4 ;  /* 0x00006004020075a7 */ /* 0x000e6400080211ff */
[----:B-1----:R-:W-:Y:S05]  /*2d40*/  @!P1 BRA `(.L_x_50) ;  /* 0x0000004000b49947 */ /* 0x002fea0003800000 */
.L_x_126:
[C---:B-1----:R-:W-:Y:S01]  /*2d50*/  LEA R4, R11.reuse, UR6, 0x4 ;  /* 0x000000060b047c11 */ /* 0x042fe2000f8e20ff */
[----:B------:R-:W-:Y:S01]  /*2d60*/  VIADD R2, R2, 0x70 ;  /* 0x0000007002027836 */ /* 0x000fe20000000000 */
[----:B------:R-:W-:Y:S01]  /*2d70*/  SEL R8, R8, RZ, P0 ;  /* 0x000000ff08087207 */ /* 0x000fe20000000000 */
[----:B------:R-:W-:-:S03]  /*2d80*/  VIADD R11, R11, 0x1 ;  /* 0x000000010b0b7836 */ /* 0x000fc60000000000 */
[----:B------:R-:W1:Y:S01]  /*2d90*/  LDS.128 R4, [R4+0xf0] ;  /* 0x0000f00004047984 */ /* 0x000e620000000c00 */
[----:B------:R-:W-:Y:S02]  /*2da0*/  PRMT R2, RZ, 0x654, R2 ;  /* 0x00000654ff027816 */ /* 0x000fe40000000002 */
[C---:B------:R-:W-:Y:S01]  /*2db0*/  ISETP.NE.AND P1, PT, R11.reuse, 0x2, PT ;  /* 0x000000020b00780c */ /* 0x040fe20003f25270 */
[----:B------:R-:W-:Y:S01]  /*2dc0*/  @!PT LDS RZ, [RZ] ;  /* 0x00000000fffff984 */ /* 0x000fe20000000800 */
[----:B------:R-:W-:Y:S01]  /*2dd0*/  @!PT LDS RZ, [RZ] ;  /* 0x00000000fffff984 */ /* 0x000fe20000000800 */
[----:B------:R-:W-:Y:S01]  /*2de0*/  @!PT LDS RZ, [RZ] ;  /* 0x00000000fffff984 */ /* 0x000fe20000000800 */
[----:B------:R-:W-:Y:S01]  /*2df0*/  @!PT LDS RZ, [RZ] ;  /* 0x00000000fffff984 */ /* 0x000fe20000000800 */
[----:B------:R2:W-:Y:S06]  /*2e00*/  MEMBAR.ALL.CTA ;  /* 0x0000000000007992 */ /* 0x0005ec0000008000 */
[----:B--2---:R-:W2:Y:S01]  /*2e10*/  FENCE.VIEW.ASYNC.S ;  /* 0x00000000000073c6 */ /* 0x004ea20000000000 */
[----:B------:R-:W-:Y:S01]  /*2e20*/  SEL R11, R11, RZ, P1 ;  /* 0x000000ff0b0b7207 */ /* 0x000fe20000800000 */
[----:B--2---:R2:W-:Y:S01]  /*2e30*/  SYNCS.ARRIVE.TRANS64.RED.A1T0 RZ, [R2+URZ], RZ ;  /* 0x000000ff02ff79a7 */ /* 0x0045e200081004ff */
[----:B-1----:R-:W-:-:S02]  /*2e40*/  LOP3.LUT P3, RZ, R6, 0x1, RZ, 0xc0, !PT ;  /* 0x0000000106ff7812 */ /* 0x002fc4000786c0ff */
[----:B------:R-:W-:-:S04]  /*2e50*/  SEL R4, RZ, 0x1, P1 ;  /* 0x00000001ff047807 */ /* 0x000fc80000800000 */
[----:B------:R-:W-:Y:S02]  /*2e60*/  LOP3.LUT R10, R10, R4, RZ, 0x3c, !PT ;  /* 0x000000040a0a7212 */ /* 0x000fe400078e3cff */
[----:B--2---:R-:W-:-:S04]  /*2e70*/  SEL R2, RZ, 0x1, P0 ;  /* 0x00000001ff027807 */ /* 0x004fc80000000000 */
[----:B------:R-:W-:Y:S01]  /*2e80*/  LOP3.LUT R9, R9, R2, RZ, 0x3c, !PT ;  /* 0x0000000209097212 */ /* 0x000fe200078e3cff */
[----:B------:R-:W-:Y:S06]  /*2e90*/  @P3 BRA `(.L_x_51) ;  /* 0xfffffffc002c3947 */ /* 0x000fec000383ffff */
[----:B------:R-:W-:Y:S01]  /*2ea0*/  ULEA UR4, UR5, UR6, 0x3 ;  /* 0x0000000605047291 */ /* 0x000fe2000f8e18ff */
[----:B------:R-:W-:-:S08]  /*2eb0*/  SHF.L.U32 R2, R12, 0x1f, RZ ;  /* 0x0000001f0c027819 */ /* 0x000fd000000006ff */
[----:B------:R-:W1:Y:S02]  /*2ec0*/  SYNCS.PHASECHK.TRANS64 P0, [UR4+0x70], R2 ;  /* 0x00007002ff0075a7 */ /* 0x000e640008001004 */
[----:B-1----:R-:W-:Y:S05]  /*2ed0*/  @P0 BRA `(.L_x_52) ;  /* 0x0000000000080947 */ /* 0x002fea0003800000 */
[----:B------:R-:W1:Y:S02]  /*2ee0*/  SYNCS.PHASECHK.TRANS64.TRYWAIT P0, [UR4+0x70], R2 ;  /* 0x00007002ff0075a7 */ /* 0x000e640008001104 */
[----:B-1----:R-:W-:Y:S05]  /*2ef0*/  @!P0 BRA `(.L_x_53) ;  /* 0x00000040005c8947 */ /* 0x002fea0003800000 */
.L_x_52:
[----:B------:R-:W-:-:S04]  /*2f00*/  UIADD3 UR7, UPT, UPT, UR5, 0x1, URZ ;  /* 0x0000000105077890 */ /* 0x000fc8000fffe0ff */
[----:B------:R-:W-:-:S04]  /*2f10*/  UISETP.NE.AND UP0, UPT, UR7, 0x2, UPT ;  /* 0x000000020700788c */ /* 0x000fc8000bf05270 */
[----:B------:R-:W-:Y:S02]  /*2f20*/  USEL UR8, URZ, 0x1, UP0 ;  /* 0x00000001ff087887 */ /* 0x000fe40008000000 */
[----:B------:R-:W-:-:S04]  /*2f30*/  USEL UR7, UR7, URZ, UP0 ;  /* 0x000000ff07077287 */ /* 0x000fc80008000000 */
[----:B------:R-:W-:Y:S01]  /*2f40*/  ULEA UR7, UR7, UR6, 0x3 ;  /* 0x0000000607077291 */ /* 0x000fe2000f8e18ff */
[----:B-1----:R-:W-:-:S04]  /*2f50*/  LOP3.LUT R2, R12, UR8, RZ, 0x3c, !PT ;  /* 0x000000080c027c12 */ /* 0x002fc8000f8e3cff */
[----:B------:R-:W-:-:S04]  /*2f60*/  SHF.L.U32 R0, R2, 0x1f, RZ ;  /* 0x0000001f02007819 */ /* 0x000fc800000006ff */
[----:B------:R-:W1:Y:S02]  /*2f70*/  SYNCS.PHASECHK.TRANS64 P0, [UR7+0x70], R0 ;  /* 0x00007000ff0075a7 */ /* 0x000e640008001007 */
[----:B-1----:R-:W-:Y:S05]  /*2f80*/  @P0 EXIT ;  /* 0x000000000000094d */ /* 0x002fea0003800000 */
[----:B------:R-:W-:Y:S02]  /*2f90*/  SHF.L.U32 R2, R2, 0x1f, RZ ;  /* 0x0000001f02027819 */ /* 0x000fe400000006ff */
[----:B------:R-:W-:-:S07]  /*2fa0*/  MOV R0, UR7 ;  /* 0x0000000700007c02 */ /* 0x000fce0008000f00 */
.L_x_54:
[----:B-1----:R1:W2:Y:S02]  /*2fb0*/  SYNCS.PHASECHK.TRANS64.TRYWAIT P0, [R0+URZ+0x70], R2 ;  /* 0x00007002000075a7 */ /* 0x0022a400080011ff */
[----:B--2---:R-:W-:Y:S05]  /*2fc0*/  @!P0 NANOSLEEP.SYNCS 0x989680 ;  /* 0x009896800000895d */ /* 0x004fea0003900000 */
[----:B------:R-:W2:Y:S02]  /*2fd0*/  @!P0 SYNCS.PHASECHK.TRANS64 P0, [R0+URZ+0x70], R2 ;  /* 0x00007002000085a7 */ /* 0x000ea400080010ff */
[----:B--2---:R-:W-:Y:S05]  /*2fe0*/  @P0 EXIT ;  /* 0x000000000000094d */ /* 0x004fea0003800000 */
[----:B------:R-:W-:Y:S05]  /*2ff0*/  BRA `(.L_x_54) ;  /* 0xfffffffc00ec7947 */ /* 0x000fea000383ffff */
.L_x_47:
[----:B------:R-:W-:Y:S05]  /*3000*/  BRA.U UP4, `(.L_x_55) ;  /* 0x0000001104a07547 */ /* 0x000fea000b800000 */
[----:B------:R-:W-:Y:S01]  /*3010*/  UMOV UR4, 0x40 ;  /* 0x0000004000047882 */ /* 0x000fe20000000000 */
[----:B------:R-:W-:Y:S01]  /*3020*/  NOP ;  /* 0x0000000000007918 */ /* 0x000fe20000000000 */
[----:B------:R-:W-:Y:S01]  /*3030*/  ULEA UR5, UR55, UR4, 0x18 ;  /* 0x0000000437057291 */ /* 0x000fe2000f8ec0ff */
[----:B------:R-:W-:Y:S02]  /*3040*/  UMOV UR6, 0x400 ;  /* 0x0000040000067882 */ /* 0x000fe40000000000 */
[----:B------:R-:W-:-:S06]  /*3050*/  ULEA UR6, UR55, UR6, 0x18 ;  /* 0x0000000637067291 */ /* 0x000fcc000f8ec0ff */
[----:B------:R-:W1:Y:S02]  /*3060*/  LDS.U8 R0, [UR5+0x1c] ;  /* 0x00001c05ff007984 */ /* 0x000e640008000000 */
[----:B-1----:R-:W-:-:S13]  /*3070*/  ISETP.NE.AND P0, PT, R0, RZ, PT ;  /* 0x000000ff0000720c */ /* 0x002fda0003f05270 */
[----:B------:R-:W-:Y:S05]  /*3080*/  @P0 BRA `(.L_x_56) ;  /* 0x0000000400080947 */ /* 0x000fea0003800000 */
[----:B------:R-:W-:Y:S02]  /*3090*/  UISETP.NE.U32.AND UP1, UPT, UR33, 0x1, UPT ;  /* 0x000000012100788c */ /* 0x000fe4000bf25070 */
[----:B------:R-:W-:-:S07]  /*30a0*/  UIADD3 UR7, UPT, UPT, UR5, 0x8, URZ ;  /* 0x0000000805077890 */ /* 0x000fce000fffe0ff */
[----:B------:R-:W-:Y:S05]  /*30b0*/  BRA.U !UP1, `(.L_x_57) ;  /* 0x00000001099c7547 */ /* 0x000fea000b800000 */
[----:B------:R-:W-:Y:S01]  /*30c0*/  ELECT P0, URZ, PT ;  /* 0x0000000000ff782f */ /* 0x000fe20003800000 */
[----:B------:R-:W-:-:S12]  /*30d0*/  BSSY B0, `(.L_x_57) ;  /* 0x0000025000007945 */ /* 0x000fd80003800000 */
[----:B------:R-:W-:Y:S05]  /*30e0*/  @!P0 BRA `(.L_x_58) ;  /* 0x00000000008c8947 */ /* 0x000fea0003800000 */
[----:B------:R-:W-:-:S05]  /*30f0*/  UMOV UR4, 0x10 ;  /* 0x0000001000047882 */ /* 0x000fca0000000000 */
[----:B------:R-:W-:Y:S04]  /*3100*/  DEPBAR.LE SB1, 0x36 ;  /* 0x00009d800000791a */ /* 0x000fe80000000000 */
[----:B------:R-:W1:Y:S02]  /*3110*/  UTCATOMSWS.2CTA.FIND_AND_SET.ALIGN UP0, UR4, UR4 ;  /* 0x00000004000475e3 */ /* 0x000e640008200800 */
[----:B-1----:R-:W-:Y:S01]  /*3120*/  MOV R10, UR4 ;  /* 0x00000004000a7c02 */ /* 0x002fe20008000f00 */
[----:B------:R-:W-:Y:S06]  /*3130*/  BRA.U UP0, `(.L_x_59) ;  /* 0x0000000100187547 */ /* 0x000fec000b800000 */
.L_x_60:
[----:B------:R-:W-:Y:S05]  /*3140*/  NANOSLEEP 0x64 ;  /* 0x000000640000795d */ /* 0x000fea0003800000 */
[----:B------:R-:W-:-:S05]  /*3150*/  UMOV UR4, 0x10 ;  /* 0x0000001000047882 */ /* 0x000fca0000000000 */
[----:B------:R-:W-:Y:S04]  /*3160*/  DEPBAR.LE SB1, 0x36 ;  /* 0x00009d800000791a */ /* 0x000fe80000000000 */
[----:B------:R-:W1:Y:S02]  /*3170*/  UTCATOMSWS.2CTA.FIND_AND_SET.ALIGN UP0, UR4, UR4 ;  /* 0x00000004000475e3 */ /* 0x000e640008200800 */
[----:B-1----:R-:W-:Y:S01]  /*3180*/  MOV R10, UR4 ;  /* 0x00000004000a7c02 */ /* 0x002fe20008000f00 */
[----:B------:R-:W-:Y:S05]  /*3190*/  BRA.U !UP0, `(.L_x_60) ;  /* 0xfffffffd08e87547 */ /* 0x000fea000b83ffff */
.L_x_59:
[----:B------:R-:W1:Y:S01]  /*31a0*/  LDS R6, [UR5+0x10] ;  /* 0x00001005ff067984 */ /* 0x000e620008000800 */
[----:B------:R-:W-:Y:S01]  /*31b0*/  IMAD.U32 R0, RZ, RZ, UR6 ;  /* 0x00000006ff007e24 */ /* 0x000fe2000f8e00ff */
[----:B------:R-:W-:-:S03]  /*31c0*/  MOV R4, UR35 ;  /* 0x0000002300047c02 */ /* 0x000fc60008000f00 */
[----:B------:R-:W-:Y:S01]  /*31d0*/  VIADD R0, R0, 0x110 ;  /* 0x0000011000007836 */ /* 0x000fe20000000000 */
[----:B-1----:R-:W-:-:S04]  /*31e0*/  SHF.L.U32 R6, R6, 0x1f, RZ ;  /* 0x0000001f06067819 */ /* 0x002fc800000006ff */
[----:B------:R-:W1:Y:S02]  /*31f0*/  SYNCS.PHASECHK.TRANS64.TRYWAIT P0, [UR5+0x8], R6 ;  /* 0x00000806ff0075a7 */ /* 0x000e640008001105 */
[----:B-1----:R-:W-:Y:S05]  /*3200*/  @P0 BRA `(.L_x_61) ;  /* 0x0000000000080947 */ /* 0x002fea0003800000 */
[----:B------:R-:W1:Y:S02]  /*3210*/  SYNCS.PHASECHK.TRANS64.TRYWAIT P0, [UR5+0x8], R6 ;  /* 0x00000806ff0075a7 */ /* 0x000e640008001105 */
[----:B-1----:R-:W-:Y:S05]  /*3220*/  @!P0 BRA `(.L_x_62) ;  /* 0x0000003c00a88947 */ /* 0x002fea0003800000 */
.L_x_61:
[----:B------:R-:W-:Y:S01]  /*3230*/  PRMT R4, R4, 0x654, R0 ;  /* 0x0000065404047816 */ /* 0x000fe20000000000 */
[----:B------:R-:W-:Y:S01]  /*3240*/  HFMA2 R0, -RZ, RZ, 0, 5.9604644775390625e-08 ;  /* 0x00000001ff007431 */ /* 0x000fe200000001ff */
[----:B------:R-:W-:Y:S01]  /*3250*/  UPRMT UR4, UR35, 0x654, UR7 ;  /* 0x0000065423047896 */ /* 0x000fe20008000007 */
[----:B------:R-:W-:Y:S02]  /*3260*/  IMAD.MOV.U32 R8, RZ, RZ, 0xffff ;  /* 0x0000ffffff087424 */ /* 0x000fe400078e00ff */
[----:B-1----:R-:W-:Y:S02]  /*3270*/  IMAD.MOV.U32 R6, RZ, RZ, 0x4 ;  /* 0x00000004ff067424 */ /* 0x002fe400078e00ff */
[----:B------:R-:W-:Y:S01]  /*3280*/  IMAD.SHL.U32 R9, R10, 0x20, RZ ;  /* 0x000000200a097824 */ /* 0x000fe200078e00ff */
[----:B------:R-:W-:Y:S02]  /*3290*/  MOV R5, UR4 ;  /* 0x0000000400057c02 */ /* 0x000fe40008000f00 */
[-C--:B------:R-:W-:Y:S01]  /*32a0*/  SHF.L.U32 R8, R8, R10.reuse, RZ ;  /* 0x0000000a08087219 */ /* 0x080fe200000006ff */
[----:B------:R1:W-:Y:S01]  /*32b0*/  SYNCS.ARRIVE.TRANS64.RED RZ, [UR4], R6 ;  /* 0x00000006ffff79a7 */ /* 0x0003e20008000404 */
[----:B------:R-:W-:Y:S01]  /*32c0*/  SHF.L.U32 R7, R0, R10, RZ ;  /* 0x0000000a00077219 */ /* 0x000fe200000006ff */
[----:B------:R1:W-:Y:S04]  /*32d0*/  STS [UR6+0x110], R9 ;  /* 0x00011009ff007988 */ /* 0x0003e80008000806 */
[----:B------:R1:W-:Y:S04]  /*32e0*/  STAS [R4.64], R10 ;  /* 0x0000000a04007dbd */ /* 0x0003e8000c0008ff */
[----:B------:R1:W-:Y:S04]  /*32f0*/  ATOMS.OR RZ, [UR5+0x14], R8 ;  /* 0x00001408ffff798c */ /* 0x0003e8000b000005 */
[----:B------:R1:W-:Y:S04]  /*3300*/  ATOMS.OR RZ, [UR5+0x18], R7 ;  /* 0x00001807ffff798c */ /* 0x0003e8000b000005 */
[----:B------:R1:W-:Y:S02]  /*3310*/  ATOMS.XOR RZ, [UR5+0x10], R0 ;  /* 0x00001000ffff798c */ /* 0x0003e4000b800005 */
.L_x_58:
[----:B------:R-:W-:Y:S05]  /*3320*/  BSYNC B0 ;  /* 0x0000000000007941 */ /* 0x000fea0003800000 */
.L_x_57:
[----:B------:R-:W-:Y:S05]  /*3330*/  BRA.U UP1, `(.L_x_63) ;  /* 0x00000001016c7547 */ /* 0x000fea000b800000 */
[----:B------:R-:W-:-:S03]  /*3340*/  UMOV UR4, 0xffffffff ;  /* 0xffffffff00047882 */ /* 0x000fc60000000000 */
[----:B------:R-:W-:Y:S05]  /*3350*/  BRA.DIV UR4, `(.L_x_64) ;  /* 0x0000003e04747947 */ /* 0x000fea000b800000 */
[----:B------:R-:W-:-:S13]  /*3360*/  ELECT P0, URZ, PT ;  /* 0x0000000000ff782f */ /* 0x000fda0003800000 */
.L_x_130:
[----:B------:R-:W-:Y:S05]  /*3370*/  @!P0 BRA `(.L_x_63) ;  /* 0x00000000005c8947 */ /* 0x000fea0003800000 */
[----:B-1----:R-:W1:Y:S02]  /*3380*/  LDS R4, [UR5+0x10] ;  /* 0x00001005ff047984 */ /* 0x002e640008000800 */
[----:B-1----:R-:W-:-:S04]  /*3390*/  SHF.L.U32 R4, R4, 0x1f, RZ ;  /* 0x0000001f04047819 */ /* 0x002fc800000006ff */
[----:B------:R-:W1:Y:S02]  /*33a0*/  SYNCS.PHASECHK.TRANS64.TRYWAIT P0, [UR5+0x8], R4 ;  /* 0x00000804ff0075a7 */ /* 0x000e640008001105 */
[----:B-1----:R-:W-:Y:S05]  /*33b0*/  @P0 BRA `(.L_x_65) ;  /* 0x0000000000080947 */ /* 0x002fea0003800000 */
[----:B------:R-:W1:Y:S02]  /*33c0*/  SYNCS.PHASECHK.TRANS64.TRYWAIT P0, [UR5+0x8], R4 ;  /* 0x00000804ff0075a7 */ /* 0x000e640008001105 */
[----:B-1----:R-:W-:Y:S05]  /*33d0*/  @!P0 BRA `(.L_x_66) ;  /* 0x0000003c00788947 */ /* 0x002fea0003800000 */
.L_x_65:
[----:B------:R-:W2:Y:S01]  /*33e0*/  LDS R6, [UR6+0x110] ;  /* 0x00011006ff067984 */ /* 0x000ea20008000800 */
[----:B-1----:R-:W-:Y:S02]  /*33f0*/  HFMA2 R0, -RZ, RZ, 0, 5.9604644775390625e-08 ;  /* 0x00000001ff007431 */ /* 0x002fe400000001ff */
[----:B------:R-:W-:Y:S01]  /*3400*/  IMAD.MOV.U32 R4, RZ, RZ, 0xffff ;  /* 0x0000ffffff047424 */ /* 0x000fe200078e00ff */
[----:B------:R-:W-:Y:S01]  /*3410*/  UPRMT UR4, UR35, 0x654, UR7 ;  /* 0x0000065423047896 */ /* 0x000fe20008000007 */
[----:B--2---:R-:W-:-:S03]  /*3420*/  IMAD.SHL.U32 R5, R6, 0x20, RZ ;  /* 0x0000002006057824 */ /* 0x004fc600078e00ff */
[-C--:B------:R-:W-:Y:S02]  /*3430*/  SHF.L.U32 R4, R4, R6.reuse, RZ ;  /* 0x0000000604047219 */ /* 0x080fe400000006ff */
[----:B------:R-:W-:Y:S01]  /*3440*/  SHF.L.U32 R6, R0, R6, RZ ;  /* 0x0000000600067219 */ /* 0x000fe200000006ff */
[----:B------:R2:W-:Y:S04]  /*3450*/  STS [UR6+0x110], R5 ;  /* 0x00011005ff007988 */ /* 0x0005e80008000806 */
[----:B------:R2:W-:Y:S04]  /*3460*/  ATOMS.OR RZ, [UR5+0x14], R4 ;  /* 0x00001404ffff798c */ /* 0x0005e8000b000005 */
[----:B------:R2:W-:Y:S01]  /*3470*/  ATOMS.OR RZ, [UR5+0x18], R6 ;  /* 0x00001806ffff798c */ /* 0x0005e2000b000005 */
[----:B------:R-:W-:Y:S03]  /*3480*/  SYNCS.ARRIVE.TRANS64.RED.A1T0 RZ, [UR4], RZ ;  /* 0x000000ffffff79a7 */ /* 0x000fe60008100404 */
[----:B------:R2:W-:Y:S01]  /*3490*/  ATOMS.XOR RZ, [UR5+0x10], R0 ;  /* 0x00001000ffff798c */ /* 0x0005e2000b800005 */
[----:B------:R-:W-:Y:S05]  /*34a0*/  BRA `(.L_x_63) ;  /* 0x0000000000107947 */ /* 0x000fea0003800000 */
.L_x_56:
[----:B------:R-:W-:Y:S02]  /*34b0*/  MOV R0, 0xffffffff ;  /* 0xffffffff00007802 */ /* 0x000fe40000000f00 */
[----:B------:R-:W-:-:S03]  /*34c0*/  MOV R4, 0x34f0 ;  /* 0x000034f000047802 */ /* 0x000fc60000000f00 */
[----:B------:R1:W-:Y:S04]  /*34d0*/  STS [UR6+0x110], R0 ;  /* 0x00011000ff007988 */ /* 0x0003e80008000806 */
[----:B-1---5:R-:W-:Y:S05]  /*34e0*/  CALL.REL.NOINC `($__internal_1_$__cuda_sm10x_tcgen05_guardrail_trap_phase_invalid_during_alloc) ;  /* 0x0000004000807944 */ /* 0x022fea0003c00000 */
.L_x_63:
[----:B------:R-:W-:Y:S05]  /*34f0*/  WARPSYNC.ALL ;  /* 0x0000000000007948 */ /* 0x000fea0003800000 */
[----:B------:R-:W3:Y:S01]  /*3500*/  S2UR UR4, SR_CgaCtaId ;  /* 0x00000000000479c3 */ /* 0x000ee20000008800 */
[----:B------:R-:W-:Y:S01]  /*3510*/  UMOV UR17, 0x400 ;  /* 0x0000040000117882 */ /* 0x000fe20000000000 */
[----:B------:R-:W-:-:S06]  /*3520*/  NOP ;  /* 0x0000000000007918 */ /* 0x000fcc0000000000 */
[----:B------:R-:W-:Y:S06]  /*3530*/  BAR.ARV 0x6, 0xa0 ;  /* 0x0182800000007b1d */ /* 0x000fec0000002000 */
[----:B------:R-:W4:Y:S01]  /*3540*/  LDCU UR6, c[0x0][0x38c] ;  /* 0x00007180ff0677ac */ /* 0x000f220008000800 */
[----:B------:R-:W-:Y:S01]  /*3550*/  LOP3.LUT R3, R3, 0xffff, RZ, 0xc0, !PT ;  /* 0x0000ffff03037812 */ /* 0x000fe200078ec0ff */
[----:B-1----:R-:W-:Y:S01]  /*3560*/  IMAD.MOV.U32 R9, RZ, RZ, 0x1 ;  /* 0x00000001ff097424 */ /* 0x002fe200078e00ff */
[----:B------:R-:W-:Y:S01]  /*3570*/  LOP3.LUT R2, R2, 0xffff, RZ, 0xc0, !PT ;  /* 0x0000ffff02027812 */ /* 0x000fe200078ec0ff */
[----:B------:R-:W-:Y:S01]  /*3580*/  IMAD.MOV.U32 R8, RZ, RZ, RZ ;  /* 0x000000ffff087224 */ /* 0x000fe200078e00ff */
[----:B------:R-:W-:Y:S01]  /*3590*/  R2UR UR20, R3 ;  /* 0x00000000031472ca */ /* 0x000fe200000e0000 */
[----:B------:R-:W-:Y:S01]  /*35a0*/  UMOV UR24, URZ ;  /* 0x000000ff00187c82 */ /* 0x000fe20008000000 */
[----:B------:R-:W-:-:S02]  /*35b0*/  R2UR UR30, R2 ;  /* 0x00000000021e72ca */ /* 0x000fc400000e0000 */
[----:B------:R-:W-:Y:S01]  /*35c0*/  CS2R R2, SRZ ;  /* 0x0000000000027805 */ /* 0x000fe2000001ff00 */
[----:B------:R-:W-:Y:S01]  /*35d0*/  UMOV UR15, URZ ;  /* 0x000000ff000f7c82 */ /* 0x000fe20008000000 */
[----:B---3--:R-:W-:Y:S01]  /*35e0*/  ULEA UR17, UR4, UR17, 0x18 ;  /* 0x0000001104117291 */ /* 0x008fe2000f8ec0ff */
[----:B------:R-:W-:Y:S01]  /*35f0*/  UMOV UR14, URZ ;  /* 0x000000ff000e7c82 */ /* 0x000fe20008000000 */
[----:B------:R-:W-:Y:S02]  /*3600*/  UISETP.NE.AND UP3, UPT, UR33, URZ, UPT ;  /* 0x000000ff2100728c */ /* 0x000fe4000bf65270 */
[----:B------:R-:W-:Y:S02]  /*3610*/  UIADD3 UR5, UPT, UPT, UR17, 0x2400, URZ ;  /* 0x0000240011057890 */ /* 0x000fe4000fffe0ff */
[----:B------:R-:W-:-:S03]  /*3620*/  UIADD3 UR4, UPT, UPT, UR17, 0x6400, URZ ;  /* 0x0000640011047890 */ /* 0x000fc6000fffe0ff */
[----:B--2---:R-:W1:Y:S01]  /*3630*/  LDS R0, [UR17+0x110] ;  /* 0x00011011ff007984 */ /* 0x004e620008000800 */
[----:B----4-:R-:W-:Y:S02]  /*3640*/  UIADD3 UR6, UPT, UPT, UR6, 0x3f, URZ ;  /* 0x0000003f06067890 */ /* 0x010fe4000fffe0ff */
[----:B------:R-:W-:Y:S02]  /*3650*/  USHF.R.U32.HI UR5, URZ, 0x4, UR5 ;  /* 0x00000004ff057899 */ /* 0x000fe40008011605 */
[----:B------:R-:W-:Y:S02]  /*3660*/  USHF.R.S32.HI UR25, URZ, 0x1f, UR6 ;  /* 0x0000001fff197899 */ /* 0x000fe40008011406 */
[----:B------:R-:W-:Y:S02]  /*3670*/  USHF.R.U32.HI UR4, URZ, 0x4, UR4 ;  /* 0x00000004ff047899 */ /* 0x000fe40008011604 */
[----:B------:R-:W-:Y:S02]  /*3680*/  ULEA.HI UR25, UR25, UR6, URZ, 0x6 ;  /* 0x0000000619197291 */ /* 0x000fe4000f8f30ff */
[----:B------:R-:W-:-:S02]  /*3690*/  ULOP3.LUT UR5, UR5, 0x3fff, URZ, 0xc0, !UPT ;  /* 0x00003fff05057892 */ /* 0x000fc4000f8ec0ff */
[----:B------:R-:W-:Y:S02]  /*36a0*/  USHF.R.S32.HI UR25, URZ, 0x6, UR25 ;  /* 0x00000006ff197899 */ /* 0x000fe40008011419 */
[----:B------:R-:W-:Y:S02]  /*36b0*/  ULOP3.LUT UR22, UR4, 0x3fff, URZ, 0xc0, !UPT ;  /* 0x00003fff04167892 */ /* 0x000fe4000f8ec0ff */
[----:B------:R-:W-:Y:S02]  /*36c0*/  UISETP.LT.AND UP0, UPT, UR25, 0x1, UPT ;  /* 0x000000011900788c */ /* 0x000fe4000bf01270 */
[----:B------:R-:W-:Y:S02]  /*36d0*/  ULOP3.LUT UR21, UR5, 0x10000, URZ, 0xfc, !UPT ;  /* 0x0001000005157892 */ /* 0x000fe4000f8efcff */
[----:B------:R-:W-:Y:S02]  /*36e0*/  ULOP3.LUT UR22, UR22, 0x10000, URZ, 0xfc, !UPT ;  /* 0x0001000016167892 */ /* 0x000fe4000f8efcff */
[----:B------:R-:W-:Y:S01]  /*36f0*/  USEL UR31, UR25, 0x1, !UP0 ;  /* 0x00000001191f7887 */ /* 0x000fe2000c000000 */
[----:B------:R-:W-:Y:S01]  /*3700*/  UMOV UR28, 0x0 ;  /* 0x00000000001c7882 */ /* 0x000fe20000000000 */
[----:B------:R-:W-:Y:S01]  /*3710*/  UMOV UR29, 0x81004a0 ;  /* 0x081004a0001d7882 */ /* 0x000fe20000000000 */
[----:B------:R-:W-:Y:S01]  /*3720*/  UMOV UR26, 0x0 ;  /* 0x00000000001a7882 */ /* 0x000fe20000000000 */
[----:B------:R-:W-:Y:S01]  /*3730*/  UMOV UR27, 0x81004a0 ;  /* 0x081004a0001b7882 */ /* 0x000fe20000000000 */
[----:B-1----:R-:W-:-:S15]  /*3740*/  R2UR UR32, R0 ;  /* 0x00000000002072ca */ /* 0x002fde00000e0000 */
.L_x_74:
[C---:B------:R-:W-:Y:S02]  /*3750*/  LEA R0, R8.reuse, UR17, 0x3 ;  /* 0x0000001108007c11 */ /* 0x040fe4000f8e18ff */
[----:B------:R-:W-:Y:S02]  /*3760*/  SHF.L.U32 R4, R3, 0x1f, RZ ;  /* 0x0000001f03047819 */ /* 0x000fe400000006ff */
[----:B------:R-:W-:Y:S02]  /*3770*/  LEA R5, R8, UR17, 0x4 ;  /* 0x0000001108057c11 */ /* 0x000fe4000f8e20ff */
[----:B------:R-:W1:Y:S02]  /*3780*/  SYNCS.PHASECHK.TRANS64.TRYWAIT P0, [R0+URZ+0x60], R4 ;  /* 0x00006004000075a7 */ /* 0x000e6400080011ff */
[----:B-1-3--:R-:W-:Y:S05]  /*3790*/  @!P0 BRA `(.L_x_67) ;  /* 0x0000003800a08947 */ /* 0x00afea0003800000 */
.L_x_131:
[----:B-1----:R-:W1:Y:S01]  /*37a0*/  LDS.128 R4, [R5+0xf0] ;  /* 0x0000f00005047984 */ /* 0x002e620000000c00 */
[----:B------:R-:W-:Y:S02]  /*37b0*/  VIADD R0, R0, 0x70 ;  /* 0x0000007000007836 */ /* 0x000fe40000000000 */
[----:B------:R-:W-:Y:S01]  /*37c0*/  VIADD R8, R8, 0x1 ;  /* 0x0000000108087836 */ /* 0x000fe20000000000 */
[----:B------:R-:W-:Y:S01]  /*37d0*/  @!PT LDS RZ, [RZ] ;  /* 0x00000000fffff984 */ /* 0x000fe20000000800 */
[----:B------:R-:W-:Y:S01]  /*37e0*/  @!PT LDS RZ, [RZ] ;  /* 0x00000000fffff984 */ /* 0x000fe20000000800 */
[----:B------:R-:W-:Y:S01]  /*37f0*/  @!PT LDS RZ, [RZ] ;  /* 0x00000000fffff984 */ /* 0x000fe20000000800 */
[----:B------:R-:W-:Y:S01]  /*3800*/  @!PT LDS RZ, [RZ] ;  /* 0x00000000fffff984 */ /* 0x000fe20000000800 */
[----:B------:R2:W-:Y:S06]  /*3810*/  MEMBAR.ALL.CTA ;  /* 0x0000000000007992 */ /* 0x0005ec0000008000 */
[----:B--2---:R-:W2:Y:S01]  /*3820*/  FENCE.VIEW.ASYNC.S ;  /* 0x00000000000073c6 */ /* 0x004ea20000000000 */
[----:B------:R-:W-:-:S04]  /*3830*/  PRMT R0, RZ, 0x654, R0 ;  /* 0x00000654ff007816 */ /* 0x000fc80000000000 */
[----:B--2---:R2:W-:Y:S01]  /*3840*/  SYNCS.ARRIVE.TRANS64.RED.A1T0 RZ, [R0+URZ], RZ ;  /* 0x000000ff00ff79a7 */ /* 0x0045e200081004ff */
[----:B-1----:R-:W-:Y:S01]  /*3850*/  LOP3.LUT P1, RZ, R6, 0x1, RZ, 0xc0, !PT ;  /* 0x0000000106ff7812 */ /* 0x002fe2000782c0ff */
[----:B--2---:R-:W-:-:S12]  /*3860*/  BRA.U UP3, `(.L_x_68) ;  /* 0x0000000103e07547 */ /* 0x004fd8000b800000 */
[----:B------:R-:W1:Y:S01]  /*3870*/  LDCU UR4, c[0x0][0x38c] ;  /* 0x00007180ff0477ac */ /* 0x000e620008000800 */
[----:B------:R-:W-:Y:S02]  /*3880*/  PLOP3.LUT P2, PT, PT, PT, PT, 0x80, 0x8 ;  /* 0x000000000008781c */ /* 0x000fe40003f4f070 */
[----:B------:R-:W-:Y:S01]  /*3890*/  SHF.L.U32 R4, R9, 0x1f, RZ ;  /* 0x0000001f09047819 */ /* 0x000fe200000006ff */
[----:B------:R-:W-:Y:S02]  /*38a0*/  ULEA UR23, UR24, UR17, 0x3 ;  /* 0x0000001118177291 */ /* 0x000fe4000f8e18ff */
[----:B------:R-:W-:Y:S02]  /*38b0*/  ULEA UR18, UR24, UR32, 0x5 ;  /* 0x0000002018127291 */ /* 0x000fe4000f8e28ff */
[----:B-1----:R-:W-:-:S06]  /*38c0*/  UISETP.GE.AND UP0, UPT, UR4, 0x1, UPT ;  /* 0x000000010400788c */ /* 0x002fcc000bf06270 */
[----:B------:R-:W-:-:S05]  /*38d0*/  PLOP3.LUT P0, PT, PT, PT, UP0, 0x80, 0x8 ;  /* 0x000000000008781c */ /* 0x000fca0003f0f008 */
[----:B------:R-:W-:-:S08]  /*38e0*/  @UP0 ULEA UR4, UR15, UR17, 0x3 ;  /* 0x000000110f040291 */ /* 0x000fd0000f8e18ff */
[----:B------:R-:W-:-:S04]  /*38f0*/  @P0 SHF.L.U32 R0, R2, 0x1f, RZ ;  /* 0x0000001f02000819 */ /* 0x000fc800000006ff */
[----:B------:R1:W2:Y:S01]  /*3900*/  @P0 SYNCS.PHASECHK.TRANS64.TRYWAIT P2, [UR4], R0 ;  /* 0x00000000ff0005a7 */ /* 0x0002a20008041104 */
[----:B------:R-:W3:Y:S02]  /*3910*/  SYNCS.PHASECHK.TRANS64.TRYWAIT P0, [UR23+0xa0], R4 ;  /* 0x0000a004ff0075a7 */ /* 0x000ee40008001117 */
[----:B-123--:R-:W-:Y:S05]  /*3920*/  @!P0 BRA `(.L_x_69) ;  /* 0x0000003800508947 */ /* 0x00efea0003800000 */
.L_x_133:
[----:B------:R-:W-:Y:S01]  /*3930*/  UMOV UR19, UR14 ;  /* 0x0000000e00137c82 */ /* 0x000fe20008000000 */
[----:B------:R-:W-:Y:S05]  /*3940*/  BRA.U !UP0, `(.L_x_70) ;  /* 0x0000000108987547 */ /* 0x000fea000b800000 */
[----:B------:R-:W-:Y:S02]  /*3950*/  UIADD3 UR19, UPT, UPT, UR31, UR14, URZ ;  /* 0x0000000e1f137290 */ /* 0x000fe4000fffe0ff */
[----:B------:R-:W-:Y:S01]  /*3960*/  UPLOP3.LUT UP2, UPT, UPT, UPT, UPT, 0x40, 0x4 ;  /* 0x000000000004789c */ /* 0x000fe20003f4e870 */
[----:B------:R-:W-:Y:S01]  /*3970*/  UMOV UR16, UR25 ;  /* 0x0000001900107c82 */ /* 0x000fe20008000000 */
[----:B------:R-:W-:-:S09]  /*3980*/  UMOV UR6, UR15 ;  /* 0x0000000f00067c82 */ /* 0x000fd20008000000 */
.L_x_73:
[----:B--2---:R-:W-:Y:S01]  /*3990*/  ULEA UR5, UR6, UR17, 0x3 ;  /* 0x0000001106057291 */ /* 0x004fe2000f8e18ff */
[----:B---3--:R-:W-:Y:S11]  /*39a0*/  @P2 BRA `(.L_x_71) ;  /* 0x00000000000c2947 */ /* 0x008ff60003800000 */
[----:B-1----:R-:W-:Y:S04]  /*39b0*/  SHF.L.U32 R4, R2, 0x1f, RZ ;  /* 0x0000001f02047819 */ /* 0x002fe800000006ff */
[----:B------:R-:W1:Y:S02]  /*39c0*/  SYNCS.PHASECHK.TRANS64.TRYWAIT P0, [UR5], R4 ;  /* 0x00000004ff0075a7 */ /* 0x000e640008001105 */
[----:B-1----:R-:W-:Y:S05]  /*39d0*/  @!P0 BRA `(.L_x_72) ;  /* 0x00000038003c8947 */ /* 0x002fea0003800000 */
.L_x_71:
[----:B------:R-:W-:Y:S01]  /*39e0*/  UISETP.NE.AND UP0, UPT, UR16, 0x1, UPT ;  /* 0x000000011000788c */ /* 0x000fe2000bf05270 */
[----:B------:R-:W-:Y:S01]  /*39f0*/  PLOP3.LUT P2, PT, PT, PT, PT, 0x80, 0x8 ;  /* 0x000000000008781c */ /* 0x000fe20003f4f070 */
[----:B------:R-:W-:Y:S02]  /*3a00*/  UIADD3 UR4, UPT, UPT, UR6, 0x1, URZ ;  /* 0x0000000106047890 */ /* 0x000fe4000fffe0ff */
[----:B------:R-:W-:Y:S02]  /*3a10*/  ULEA UR12, UR6, UR22, 0x7 ;  /* 0x00000016060c7291 */ /* 0x000fe4000f8e38ff */
[----:B------:R-:W-:Y:S01]  /*3a20*/  UISETP.NE.AND UP1, UPT, UR4, 0x4, UPT ;  /* 0x000000040400788c */ /* 0x000fe2000bf25270 */
[----:B------:R-:W-:Y:S01]  /*3a30*/  PLOP3.LUT P0, PT, PT, PT, UP0, 0x80, 0x8 ;  /* 0x000000000008781c */ /* 0x000fe20003f0f008 */
[----:B------:R-:W-:Y:S02]  /*3a40*/  UIADD3 UR10, UPT, UPT, UR12, 0x2, URZ ;  /* 0x000000020c0a7890 */ /* 0x000fe4000fffe0ff */
[----:B------:R-:W-:Y:S02]  /*3a50*/  USEL UR7, URZ, 0x1, UP1 ;  /* 0x00000001ff077887 */ /* 0x000fe40008800000 */
[----:B------:R-:W-:Y:S02]  /*3a60*/  USEL UR15, UR4, URZ, UP1 ;  /* 0x000000ff040f7287 */ /* 0x000fe40008800000 */
[----:B------:R-:W-:Y:S02]  /*3a70*/  UIADD3 UR14, UPT, UPT, UR14, 0x1, URZ ;  /* 0x000000010e0e7890 */ /* 0x000fe4000fffe0ff */
[----:B------:R-:W-:Y:S01]  /*3a80*/  @UP0 ULEA UR4, UR15, UR17, 0x3 ;  /* 0x000000110f040291 */ /* 0x000fe2000f8e18ff */
[----:B------:R-:W-:Y:S01]  /*3a90*/  LOP3.LUT R2, R2, UR7, RZ, 0x3c, !PT ;  /* 0x0000000702027c12 */ /* 0x000fe2000f8e3cff */
[----:B------:R-:W-:Y:S01]  /*3aa0*/  UIADD3 UR7, UPT, UPT, UR5, 0x20, URZ ;  /* 0x0000002005077890 */ /* 0x000fe2000fffe0ff */
[----:B------:R-:W-:Y:S02]  /*3ab0*/  UMOV UR13, 0x80004020 ;  /* 0x80004020000d7882 */ /* 0x000fe40000000000 */
[----:B-1----:R-:W-:Y:S01]  /*3ac0*/  @P0 SHF.L.U32 R0, R2, 0x1f, RZ ;  /* 0x0000001f02000819 */ /* 0x002fe200000006ff */
[----:B------:R-:W-:Y:S01]  /*3ad0*/  UMOV UR5, 0x80004020 ;  /* 0x8000402000057882 */ /* 0x000fe20000000000 */
[----:B------:R-:W-:Y:S01]  /*3ae0*/  UMOV UR11, 0x80004020 ;  /* 0x80004020000b7882 */ /* 0x000fe20000000000 */
[----:B------:R-:W-:Y:S01]  /*3af0*/  UMOV UR9, 0x80004020 ;  /* 0x8000402000097882 */ /* 0x000fe20000000000 */
[----:B------:R2:W3:Y:S01]  /*3b00*/  @P0 SYNCS.PHASECHK.TRANS64.TRYWAIT P2, [UR4], R0 ;  /* 0x00000000ff0005a7 */ /* 0x0004e20008041104 */
[----:B------:R-:W-:Y:S02]  /*3b10*/  ULEA UR4, UR6, UR21, 0x8 ;  /* 0x0000001506047291 */ /* 0x000fe4000f8e40ff */
[----:B------:R-:W-:Y:S02]  /*3b20*/  UISETP.NE.AND UP0, UPT, UR14, UR19, UPT ;  /* 0x000000130e00728c */ /* 0x000fe4000bf05270 */
[----:B------:R-:W-:Y:S02]  /*3b30*/  UIADD3 UR8, UPT, UPT, UR4, 0x2, URZ ;  /* 0x0000000204087890 */ /* 0x000fe4000fffe0ff */
[----:B------:R-:W-:Y:S01]  /*3b40*/  UIADD3 UR16, UPT, UPT, UR16, -0x1, URZ ;  /* 0xffffffff10107890 */ /* 0x000fe2000fffe0ff */
[----:B------:R-:W-:Y:S02]  /*3b50*/  UMOV UR6, UR15 ;  /* 0x0000000f00067c82 */ /* 0x000fe40008000000 */
[----:B------:R2:W-:Y:S01]  /*3b60*/  UTCIMMA.2CTA gdesc[UR4], gdesc[UR12], tmem[UR18], tmem[UR28], idesc[UR29], UP2 ;  /* 0x00ff1c0c040075ea */ /* 0x0005e20009200112 */
[----:B------:R-:W-:Y:S03]  /*3b70*/  UPLOP3.LUT UP2, UPT, UPT, UPT, UPT, 0x80, 0x8 ;  /* 0x000000000008789c */ /* 0x000fe60003f4f070 */
[----:B------:R2:W-:Y:S01]  /*3b80*/  UTCIMMA.2CTA gdesc[UR8], gdesc[UR10], tmem[UR18], tmem[UR26], idesc[UR27], UPT ;  /* 0x00ff1a0a080075ea */ /* 0x0005e2000ba00112 */
[----:B------:R2:W-:Y:S01]  /*3b90*/  UTCBAR.2CTA.MULTICAST [UR7], URZ, UR20 ;  /* 0x000000ff070073e9 */ /* 0x0005e20008200814 */
[----:B------:R-:W-:Y:S06]  /*3ba0*/  BRA.U UP0, `(.L_x_73) ;  /* 0xfffffffd00787547 */ /* 0x000fec000b83ffff */
.L_x_70:
[----:B--2---:R-:W-:Y:S01]  /*3bb0*/  UIADD3 UR4, UPT, UPT, UR23, 0x80, URZ ;  /* 0x0000008017047890 */ /* 0x004fe2000fffe0ff */
[----:B------:R-:W-:-:S08]  /*3bc0*/  UMOV UR14, UR19 ;  /* 0x00000013000e7c82 */ /* 0x000fd00008000000 */
[----:B------:R2:W-:Y:S01]  /*3bd0*/  UTCBAR.2CTA.MULTICAST [UR4], URZ, UR30 ;  /* 0x000000ff040073e9 */ /* 0x0005e2000820081e */
[----:B------:R-:W-:Y:S02]  /*3be0*/  NOP ;  /* 0x0000000000007918 */ /* 0x000fe40000000000 */
.L_x_68:
[----:B--2---:R-:W-:Y:S01]  /*3bf0*/  UIADD3 UR4, UPT, UPT, UR24, 0x1, URZ ;  /* 0x0000000118047890 */ /* 0x004fe2000fffe0ff */
[----:B------:R-:W-:-:S03]  /*3c00*/  ISETP.NE.AND P0, PT, R8, 0x2, PT ;  /* 0x000000020800780c */ /* 0x000fc60003f05270 */
[----:B------:R-:W-:Y:S01]  /*3c10*/  UISETP.NE.AND UP0, UPT, UR4, 0x4, UPT ;  /* 0x000000040400788c */ /* 0x000fe2000bf05270 */
[----:B-1----:R-:W-:Y:S02]  /*3c20*/  SEL R0, RZ, 0x1, P0 ;  /* 0x00000001ff007807 */ /* 0x002fe40000000000 */
[----:B------:R-:W-:Y:S01]  /*3c30*/  SEL R8, R8, RZ, P0 ;  /* 0x000000ff08087207 */ /* 0x000fe20000000000 */
[----:B------:R-:W-:Y:S01]  /*3c40*/  USEL UR5, URZ, 0x1, UP0 ;  /* 0x00000001ff057887 */ /* 0x000fe20008000000 */
[----:B------:R-:W-:Y:S01]  /*3c50*/  LOP3.LUT R3, R3, R0, RZ, 0x3c, !PT ;  /* 0x0000000003037212 */ /* 0x000fe200078e3cff */
[----:B------:R-:W-:-:S04]  /*3c60*/  USEL UR24, UR4, URZ, UP0 ;  /* 0x000000ff04187287 */ /* 0x000fc80008000000 */
[----:B------:R-:W-:Y:S01]  /*3c70*/  LOP3.LUT R9, R9, UR5, RZ, 0x3c, !PT ;  /* 0x0000000509097c12 */ /* 0x000fe2000f8e3cff */
[----:B------:R-:W-:Y:S07]  /*3c80*/  @P1 BRA `(.L_x_74) ;  /* 0xfffffff800b01947 */ /* 0x000fee000383ffff */
[----:B------:R-:W1:Y:S01]  /*3c90*/  S2UR UR8, SR_CgaCtaId ;  /* 0x00000000000879c3 */ /* 0x000e620000008800 */
[----:B------:R-:W-:Y:S01]  /*3ca0*/  ELECT P0, URZ, PT ;  /* 0x0000000000ff782f */ /* 0x000fe20003800000 */
[----:B------:R-:W-:Y:S01]  /*3cb0*/  HFMA2 R0, -RZ, RZ, 0, 5.9604644775390625e-08 ;  /* 0x00000001ff007431 */ /* 0x000fe200000001ff */
[----:B------:R-:W-:-:S05]  /*3cc0*/  UMOV UR4, 0x40 ;  /* 0x0000004000047882 */ /* 0x000fca0000000000 */
[----:B------:R-:W-:Y:S01]  /*3cd0*/  UVIRTCOUNT.DEALLOC.SMPOOL 0x80 ;  /* 0x000000800000784c */ /* 0x000fe20000000000 */
[----:B------:R-:W-:Y:S02]  /*3ce0*/  UISETP.NE.AND UP1, UPT, UR33, URZ, UPT ;  /* 0x000000ff2100728c */ /* 0x000fe4000bf25270 */
[----:B-1----:R-:W-:-:S09]  /*3cf0*/  ULEA UR8, UR8, UR4, 0x18 ;  /* 0x0000000408087291 */ /* 0x002fd2000f8ec0ff */
[----:B------:R1:W-:Y:S01]  /*3d00*/  @P0 STS.U8 [UR8+0x1c], R0 ;  /* 0x00001c00ff000988 */ /* 0x0003e20008000008 */
[----:B------:R-:W-:Y:S05]  /*3d10*/  BRA.U UP1, `(.L_x_75) ;  /* 0x0000000101a07547 */ /* 0x000fea000b800000 */
[----:B------:R-:W-:Y:S01]  /*3d20*/  UIADD3 UR7, UPT, UPT, UR17, 0xa0, URZ ;  /* 0x000000a011077890 */ /* 0x000fe2000fffe0ff */
[----:B------:R-:W-:-:S03]  /*3d30*/  SHF.L.U32 R2, R9, 0x1f, RZ ;  /* 0x0000001f09027819 */ /* 0x000fc600000006ff */
[----:B------:R-:W-:-:S09]  /*3d40*/  ULEA UR4, UR24, UR7, 0x3 ;  /* 0x0000000718047291 */ /* 0x000fd2000f8e18ff */
[----:B------:R-:W2:Y:S02]  /*3d50*/  SYNCS.PHASECHK.TRANS64.TRYWAIT P0, [UR4], R2 ;  /* 0x00000002ff0075a7 */ /* 0x000ea40008001104 */
[----:B--2---:R-:W-:Y:S05]  /*3d60*/  @!P0 BRA `(.L_x_76) ;  /* 0x0000003400708947 */ /* 0x004fea0003800000 */
.L_x_136:
        /* <DEDUP_REMOVED lines=9> */
.L_x_138:
        /* <DEDUP_REMOVED lines=9> */
.L_x_140:
[----:B------:R-:W-:-:S04]  /*3e90*/  UIADD3 UR4, UPT, UPT, UR4, 0x1, URZ ;  /* 0x0000000104047890 */ /* 0x000fc8000fffe0ff */
[----:B------:R-:W-:-:S04]  /*3ea0*/  UISETP.NE.AND UP0, UPT, UR4, 0x4, UPT ;  /* 0x000000040400788c */ /* 0x000fc8000bf05270 */
[----:B------:R-:W-:Y:S02]  /*3eb0*/  USEL UR5, URZ, 0x1, UP0 ;  /* 0x00000001ff057887 */ /* 0x000fe40008000000 */
[----:B------:R-:W-:-:S04]  /*3ec0*/  USEL UR4, UR4, URZ, UP0 ;  /* 0x000000ff04047287 */ /* 0x000fc80008000000 */
[----:B------:R-:W-:Y:S01]  /*3ed0*/  ULEA UR4, UR4, UR7, 0x3 ;  /* 0x0000000704047291 */ /* 0x000fe2000f8e18ff */
[----:B------:R-:W-:-:S04]  /*3ee0*/  LOP3.LUT R2, R2, UR5, RZ, 0x3c, !PT ;  /* 0x0000000502027c12 */ /* 0x000fc8000f8e3cff */
[----:B------:R-:W-:Y:S01]  /*3ef0*/  SHF.L.U32 R2, R2, 0x1f, RZ ;  /* 0x0000001f02027819 */ /* 0x000fe200000006ff */
[----:B-1----:R-:W-:-:S04]  /*3f00*/  IMAD.U32 R0, RZ, RZ, UR4 ;  /* 0x00000004ff007e24 */ /* 0x002fc8000f8e00ff */
[----:B------:R1:W2:Y:S03]  /*3f10*/  SYNCS.PHASECHK.TRANS64.TRYWAIT P0, [R0+URZ], R2 ;  /* 0x00000002000075a7 */ /* 0x0002a600080011ff */
[----:B--2---:R-:W-:Y:S05]  /*3f20*/  @!P0 NANOSLEEP.SYNCS 0x989680 ;  /* 0x009896800000895d */ /* 0x004fea0003900000 */
[----:B------:R-:W2:Y:S02]  /*3f30*/  @!P0 SYNCS.PHASECHK.TRANS64 P0, [R0+URZ], R2 ;  /* 0x00000002000085a7 */ /* 0x000ea400080010ff */
[----:B--2---:R-:W-:Y:S05]  /*3f40*/  @P0 BRA `(.L_x_79) ;  /* 0x0000000000200947 */ /* 0x004fea0003800000 */
.L_x_80:
[----:B--2---:R2:W4:Y:S02]  /*3f50*/  SYNCS.PHASECHK.TRANS64.TRYWAIT P0, [R0+URZ], R2 ;  /* 0x00000002000075a7 */ /* 0x00452400080011ff */
[----:B----4-:R-:W-:Y:S05]  /*3f60*/  @!P0 NANOSLEEP.SYNCS 0x989680 ;  /* 0x009896800000895d */ /* 0x010fea0003900000 */
[----:B------:R-:W4:Y:S02]  /*3f70*/  @!P0 SYNCS.PHASECHK.TRANS64 P0, [R0+URZ], R2 ;  /* 0x00000002000085a7 */ /* 0x000f2400080010ff */
[----:B----4-:R-:W-:Y:S05]  /*3f80*/  @!P0 BRA `(.L_x_80) ;  /* 0xfffffffc00f08947 */ /* 0x010fea000383ffff */
[----:B------:R-:W-:Y:S05]  /*3f90*/  BRA `(.L_x_79) ;  /* 0x00000000000c7947 */ /* 0x000fea0003800000 */
.L_x_75:
[----:B------:R-:W-:-:S04]  /*3fa0*/  UIADD3 UR4, UPT, UPT, UR17, 0xe0, URZ ;  /* 0x000000e011047890 */ /* 0x000fc8000fffe0ff */
[----:B------:R-:W-:-:S09]  /*3fb0*/  UPRMT UR4, UR35, 0x654, UR4 ;  /* 0x0000065423047896 */ /* 0x000fd20008000004 */
[----:B------:R-:W-:Y:S03]  /*3fc0*/  SYNCS.ARRIVE.TRANS64.RED.A1T0 RZ, [UR4], RZ ;  /* 0x000000ffffff79a7 */ /* 0x000fe60008100404 */
.L_x_79:
[----:B-12---:R-:W-:Y:S01]  /*3fd0*/  SHF.L.U32 R2, RZ, 0x1f, RZ ;  /* 0x0000001fff027819 */ /* 0x006fe200000006ff */
[----:B------:R-:W-:Y:S01]  /*3fe0*/  UIADD3 UR4, UPT, UPT, UR17, 0xe0, URZ ;  /* 0x000000e011047890 */ /* 0x000fe2000fffe0ff */
[----:B------:R-:W-:Y:S02]  /*3ff0*/  PLOP3.LUT P0, PT, PT, PT, UP1, 0x80, 0x8 ;  /* 0x000000000008781c */ /* 0x000fe40003f0f018 */
[----:B------:R-:W1:Y:S02]  /*4000*/  SYNCS.PHASECHK.TRANS64.TRYWAIT P1, [UR17+0xe0], R2 ;  /* 0x0000e002ff0075a7 */ /* 0x000e640008021111 */
[----:B-1----:R-:W-:Y:S09]  /*4010*/  @!P1 BRA `(.L_x_81) ;  /* 0x00000034000c9947 */ /* 0x002ff20003800000 */
.L_x_142:
[----:B------:R-:W-:Y:S01]  /*4020*/  @!UP1 UPRMT UR4, UR35, 0x654, UR4 ;  /* 0x0000065423049896 */ /* 0x000fe20008000004 */
[----:B------:R-:W-:Y:S01]  /*4030*/  UMOV UR5, 0xffff ;  /* 0x0000ffff00057882 */ /* 0x000fe20000000000 */
[----:B------:R-:W-:-:S07]  /*4040*/  UMOV UR6, 0x1 ;  /* 0x0000000100067882 */ /* 0x000fce0000000000 */
[----:B------:R-:W-:Y:S01]  /*4050*/  @!P0 SYNCS.ARRIVE.TRANS64.RED.A1T0 RZ, [UR4], RZ ;  /* 0x000000ffffff89a7 */ /* 0x000fe20008100404 */
[----:B------:R-:W-:Y:S01]  /*4060*/  NOP ;  /* 0x0000000000007918 */ /* 0x000fe20000000000 */
[----:B-1----:R-:W1:Y:S01]  /*4070*/  LDS R0, [UR8+0x14] ;  /* 0x00001408ff007984 */ /* 0x002e620008000800 */
[----:B------:R-:W-:-:S04]  /*4080*/  ULOP3.LUT UR4, UR32, 0xffff, URZ, 0xc0, !UPT ;  /* 0x0000ffff20047892 */ /* 0x000fc8000f8ec0ff */
[----:B------:R-:W-:-:S04]  /*4090*/  USHF.R.U32.HI UR4, URZ, 0x5, UR4 ;  /* 0x00000005ff047899 */ /* 0x000fc80008011604 */
[----:B------:R-:W-:Y:S02]  /*40a0*/  USHF.L.U32 UR5, UR5, UR4, URZ ;  /* 0x0000000405057299 */ /* 0x000fe400080006ff */
[----:B------:R-:W-:-:S04]  /*40b0*/  USHF.L.U32 UR4, UR6, UR4, URZ ;  /* 0x0000000406047299 */ /* 0x000fc800080006ff */
[----:B-1----:R-:W-:-:S04]  /*40c0*/  LOP3.LUT R0, R0, UR5, RZ, 0xc0, !PT ;  /* 0x0000000500007c12 */ /* 0x002fc8000f8ec0ff */
[----:B------:R-:W-:-:S13]  /*40d0*/  ISETP.NE.AND P0, PT, R0, UR5, PT ;  /* 0x0000000500007c0c */ /* 0x000fda000bf05270 */
[----:B------:R-:W-:Y:S05]  /*40e0*/  @P0 BRA `(.L_x_82) ;  /* 0x0000000000580947 */ /* 0x000fea0003800000 */
[----:B------:R-:W1:Y:S02]  /*40f0*/  LDS R0, [UR8+0x18] ;  /* 0x00001808ff007984 */ /* 0x000e640008000800 */
[----:B-1----:R-:W-:-:S04]  /*4100*/  LOP3.LUT R0, R0, UR4, RZ, 0xc0, !PT ;  /* 0x0000000400007c12 */ /* 0x002fc8000f8ec0ff */
[----:B------:R-:W-:-:S13]  /*4110*/  ISETP.NE.AND P0, PT, R0, UR4, PT ;  /* 0x0000000400007c0c */ /* 0x000fda000bf05270 */
[----:B------:R-:W-:Y:S05]  /*4120*/  @P0 BRA `(.L_x_83) ;  /* 0x00000000003c0947 */ /* 0x000fea0003800000 */
[----:B------:R-:W1:Y:S01]  /*4130*/  S2R R2, SR_LANEID ;  /* 0x0000000000027919 */ /* 0x000e620000000000 */
[----:B------:R-:W-:-:S06]  /*4140*/  ULOP3.LUT UR5, URZ, UR5, URZ, 0x33, !UPT ;  /* 0x00000005ff057292 */ /* 0x000fcc000f8e33ff */
[----:B------:R-:W-:-:S04]  /*4150*/  IMAD.U32 R0, RZ, RZ, UR5 ;  /* 0x00000005ff007e24 */ /* 0x000fc8000f8e00ff */
[----:B------:R2:W4:Y:S02]  /*4160*/  REDUX UR7, R0 ;  /* 0x00000000000773c4 */ /* 0x0005240000000000 */
[----:B------:R1:W-:Y:S01]  /*4170*/  UTCATOMSWS.AND URZ, UR5 ;  /* 0x0000000500ff79e3 */ /* 0x0003e20008000000 */
[----:B--2---:R-:W-:Y:S01]  /*4180*/  LOP3.LUT R0, RZ, UR4, RZ, 0x33, !PT ;  /* 0x00000004ff007c12 */ /* 0x004fe2000f8e33ff */
[----:B------:R-:W-:Y:S02]  /*4190*/  VOTEU.ANY UR4, UPT, PT ;  /* 0x0000000000047886 */ /* 0x000fe400038e0100 */
[----:B------:R-:W-:Y:S02]  /*41a0*/  UFLO.U32 UR4, UR4 ;  /* 0x00000004000472bd */ /* 0x000fe400080e0000 */
[----:B------:R-:W2:Y:S04]  /*41b0*/  REDUX UR6, R0 ;  /* 0x00000000000673c4 */ /* 0x000ea80000000000 */
[----:B-1----:R-:W-:-:S02]  /*41c0*/  ISETP.EQ.U32.AND P0, PT, R2, UR4, PT ;  /* 0x0000000402007c0c */ /* 0x002fc4000bf02070 */
[----:B----4-:R-:W-:-:S11]  /*41d0*/  MOV R2, UR7 ;  /* 0x0000000700027c02 */ /* 0x010fd60008000f00 */
[----:B------:R1:W-:Y:S01]  /*41e0*/  @P0 ATOMS.AND RZ, [UR8+0x14], R2 ;  /* 0x00001402ffff098c */ /* 0x0003e2000a800008 */
[----:B--2---:R-:W-:-:S05]  /*41f0*/  IMAD.U32 R0, RZ, RZ, UR6 ;  /* 0x00000006ff007e24 */ /* 0x004fca000f8e00ff */
[----:B------:R1:W-:Y:S01]  /*4200*/  @P0 ATOMS.AND RZ, [UR8+0x18], R0 ;  /* 0x00001800ffff098c */ /* 0x0003e2000a800008 */
[----:B------:R-:W-:Y:S05]  /*4210*/  BRA `(.L_x_84) ;  /* 0x0000000000147947 */ /* 0x000fea0003800000 */
.L_x_83:
[----:B------:R-:W-:Y:S02]  /*4220*/  MOV R2, 0x4240 ;  /* 0x0000424000027802 */ /* 0x000fe40000000f00 */
[----:B---3-5:R-:W-:Y:S05]  /*4230*/  CALL.REL.NOINC `($__internal_0_$__cuda_sm10x_tcgen05_guardrail_trap_col_being_dealloced_not_returned_by_alloc) ;  /* 0x0000003400207944 */ /* 0x028fea0003c00000 */
[----:B------:R-:W-:Y:S05]  /*4240*/  BRA `(.L_x_84) ;  /* 0x0000000000087947 */ /* 0x000fea0003800000 */
.L_x_82:
[----:B------:R-:W-:Y:S02]  /*4250*/  MOV R2, 0x4270 ;  /* 0x0000427000027802 */ /* 0x000fe40000000f00 */
[----:B---3-5:R-:W-:Y:S05]  /*4260*/  CALL.REL.NOINC `($__internal_2_$__cuda_sm10x_tcgen05_guardrail_trap_unallocated_columns_being_dealloced) ;  /* 0x00000034002c7944 */ /* 0x028fea0003c00000 */
.L_x_84:
[----:B------:R-:W-:Y:S01]  /*4270*/  NOP ;  /* 0x0000000000007918 */ /* 0x000fe20000000000 */
[----:B------:R-:W-:Y:S05]  /*4280*/  EXIT ;  /* 0x000000000000794d */ /* 0x000fea0003800000 */
.L_x_55:
[----:B------:R-:W-:-:S09]  /*4290*/  UISETP.NE.OR UP0, UPT, UR18, 0x3, !UP3 ;  /* 0x000000031200788c */ /* 0x000fd2000df05670 */
[----:B------:R-:W-:Y:S05]  /*42a0*/  BRA.U UP0, `(.L_x_85) ;  /* 0x0000000d00087547 */ /* 0x000fea000b800000 */
[----:B------:R-:W1:Y:S01]  /*42b0*/  LDCU UR26, c[0x0][0x370] ;  /* 0x00006e00ff1a77ac */ /* 0x000e620008000800 */
[----:B------:R-:W2:Y:S01]  /*42c0*/  LDC.64 R16, c[0x0][0x348] ;  /* 0x0000d200ff107b82 */ /* 0x000ea20000000a00 */
[----:B------:R-:W-:Y:S02]  /*42d0*/  HFMA2 R13, -RZ, RZ, 0, 0 ;  /* 0x00000000ff0d7431 */ /* 0x000fe400000001ff */
[----:B------:R-:W-:Y:S01]  /*42e0*/  IMAD.MOV.U32 R15, RZ, RZ, 0x1 ;  /* 0x00000001ff0f7424 */ /* 0x000fe200078e00ff */
[----:B------:R-:W1:Y:S01]  /*42f0*/  LDCU.128 UR28, c[0x0][0xb10] ;  /* 0x00016200ff1c77ac */ /* 0x000e620008000c00 */
[----:B------:R-:W-:Y:S01]  /*4300*/  IMAD.MOV.U32 R14, RZ, RZ, RZ ;  /* 0x000000ffff0e7224 */ /* 0x000fe200078e00ff */
[----:B------:R-:W-:Y:S01]  /*4310*/  MOV R12, 0x1000 ;  /* 0x00001000000c7802 */ /* 0x000fe20000000f00 */
[----:B------:R-:W3:Y:S01]  /*4320*/  LDCU UR25, c[0x0][0x374] ;  /* 0x00006e80ff1977ac */ /* 0x000ee20008000800 */
[----:B------:R-:W4:Y:S01]  /*4330*/  LDC.64 R2, c[0x0][0x888] ;  /* 0x00022200ff027b82 */ /* 0x000f220000000a00 */
[----:B------:R-:W3:Y:S01]  /*4340*/  LDCU UR16, c[0x0][0xb0c] ;  /* 0x00016180ff1077ac */ /* 0x000ee20008000800 */
[----:B------:R-:W2:Y:S06]  /*4350*/  LDCU UR35, c[0x0][0xb20] ;  /* 0x00016400ff2377ac */ /* 0x000eac0008000800 */
[----:B------:R-:W4:Y:S01]  /*4360*/  LDC.64 R4, c[0x0][0x890] ;  /* 0x00022400ff047b82 */ /* 0x000f220000000a00 */
[----:B------:R-:W2:Y:S01]  /*4370*/  LDCU UR4, c[0x0][0xb30] ;  /* 0x00016600ff0477ac */ /* 0x000ea20008000800 */
[----:B------:R-:W-:Y:S01]  /*4380*/  UMOV UR17, 0x400 ;  /* 0x0000040000117882 */ /* 0x000fe20000000000 */
[----:B-1----:R-:W-:-:S02]  /*4390*/  UIMAD.WIDE.U32 UR32, UR26, UR28, URZ ;  /* 0x0000001c1a2072a5 */ /* 0x002fc4000f8e00ff */
[----:B---3--:R-:W-:Y:S02]  /*43a0*/  UIMAD.WIDE.U32 UR6, UR25, UR31, URZ ;  /* 0x0000001f190672a5 */ /* 0x008fe4000f8e00ff */
[----:B------:R-:W-:Y:S02]  /*43b0*/  ULEA UR17, UR55, UR17, 0x18 ;  /* 0x0000001137117291 */ /* 0x000fe4000f8ec0ff */
[----:B------:R-:W-:Y:S02]  /*43c0*/  UPLOP3.LUT UP3, UPT, UPT, UPT, UPT, 0x40, 0x4 ;  /* 0x000000000004789c */ /* 0x000fe40003f6e870 */
[----:B------:R-:W-:Y:S01]  /*43d0*/  UIADD3 UR5, UPT, UPT, UR17, 0x40, URZ ;  /* 0x0000004011057890 */ /* 0x000fe2000fffe0ff */
[----:B------:R-:W-:Y:S01]  /*43e0*/  UMOV UR32, UR33 ;  /* 0x0000002100207c82 */ /* 0x000fe20008000000 */
[----:B------:R-:W-:Y:S01]  /*43f0*/  UMOV UR27, UR7 ;  /* 0x00000007001b7c82 */ /* 0x000fe20008000000 */
[----:B------:R-:W-:Y:S02]  /*4400*/  UISETP.GE.AND UP0, UPT, UR40, 0x1, UPT ;  /* 0x000000012800788c */ /* 0x000fe4000bf06270 */
[----:B------:R-:W-:Y:S01]  /*4410*/  UISETP.NE.AND UP4, UPT, UR40, 0x1, UPT ;  /* 0x000000012800788c */ /* 0x000fe2000bf85270 */
[----:B------:R-:W1:Y:S01]  /*4420*/  LDCU.64 UR14, c[0x0][0xb28] ;  /* 0x00016500ff0e77ac */ /* 0x000e620008000a00 */
[----:B------:R-:W-:-:S02]  /*4430*/  UISETP.NE.AND UP6, UPT, UR16, 0x1, UPT ;  /* 0x000000011000788c */ /* 0x000fc4000bfc5270 */
[----:B------:R-:W-:Y:S02]  /*4440*/  UISETP.NE.AND UP5, UPT, UR30, 0x1, UPT ;  /* 0x000000011e00788c */ /* 0x000fe4000bfa5270 */
[----:B------:R-:W-:Y:S02]  /*4450*/  UPRMT UR55, UR55, 0x654, UR5 ;  /* 0x0000065437377896 */ /* 0x000fe40008000005 */
[----:B------:R-:W-:Y:S02]  /*4460*/  USHF.R.U32.HI UR32, URZ, UR29, UR32 ;  /* 0x0000001dff207299 */ /* 0x000fe40008011620 */
[----:B--2---:R-:W-:Y:S02]  /*4470*/  USHF.R.U32.HI UR27, URZ, UR35, UR27 ;  /* 0x00000023ff1b7299 */ /* 0x004fe4000801161b */
[----:B------:R-:W-:-:S11]  /*4480*/  UISETP.NE.AND UP2, UPT, UR4, 0x1, UPT ;  /* 0x000000010400788c */ /* 0x000fd6000bf45270 */
.L_x_93:
[C---:B------:R-:W-:Y:S02]  /*4490*/  LEA R7, R14.reuse, UR17, 0x3 ;  /* 0x000000110e077c11 */ /* 0x040fe4000f8e18ff */
[----:B------:R-:W-:Y:S02]  /*44a0*/  SHF.L.U32 R0, R13, 0x1f, RZ ;  /* 0x0000001f0d007819 */ /* 0x000fe400000006ff */
[----:B------:R-:W-:Y:S02]  /*44b0*/  LEA R8, R14, UR17, 0x4 ;  /* 0x000000110e087c11 */ /* 0x000fe4000f8e20ff */
[----:B--2---:R-:W2:Y:S02]  /*44c0*/  SYNCS.PHASECHK.TRANS64.TRYWAIT P0, [R7+URZ+0x60], R0 ;  /* 0x00006000070075a7 */ /* 0x004ea400080011ff */
[----:B--2---:R-:W-:Y:S05]  /*44d0*/  @!P0 BRA `(.L_x_86) ;  /* 0x0000002c00f48947 */ /* 0x004fea0003800000 */
.L_x_143:
[----:B------:R-:W3:Y:S01]  /*44e0*/  LDS.128 R8, [R8+0xf0] ;  /* 0x0000f00008087984 */ /* 0x000ee20000000c00 */
[----:B------:R-:W-:Y:S01]  /*44f0*/  UISETP.GE.AND UP0, UPT, UR40, 0x1, UPT ;  /* 0x000000012800788c */ /* 0x000fe2000bf06270 */
[----:B------:R-:W-:Y:S01]  /*4500*/  @!PT LDS RZ, [RZ] ;  /* 0x00000000fffff984 */ /* 0x000fe20000000800 */
[----:B------:R-:W-:Y:S01]  /*4510*/  @!PT LDS RZ, [RZ] ;  /* 0x00000000fffff984 */ /* 0x000fe20000000800 */
[----:B------:R-:W-:Y:S01]  /*4520*/  @!PT LDS RZ, [RZ] ;  /* 0x00000000fffff984 */ /* 0x000fe20000000800 */
[----:B------:R-:W-:Y:S01]  /*4530*/  @!PT LDS RZ, [RZ] ;  /* 0x00000000fffff984 */ /* 0x000fe20000000800 */
[----:B------:R1:W-:Y:S06]  /*4540*/  MEMBAR.ALL.CTA ;  /* 0x0000000000007992 */ /* 0x0003ec0000008000 */
[----:B-1----:R-:W1:Y:S01]  /*4550*/  FENCE.VIEW.ASYNC.S ;  /* 0x00000000000073c6 */ /* 0x002e620000000000 */
[----:B---3--:R-:W-:Y:S11]  /*4560*/  LOP3.LUT P0, RZ, R10, 0x1, RZ, 0xc0, !PT ;  /* 0x000000010aff7812 */ /* 0x008ff6000780c0ff */
[----:B------:R-:W-:Y:S02]  /*4570*/  @!UPT UIADD3 URZ, UPT, UPT, URZ, URZ, URZ ;  /* 0x000000fffffff290 */ /* 0x000fe4000fffe0ff */
[----:B-1----:R-:W-:Y:S01]  /*4580*/  VOTEU.ANY UP1, P0 ;  /* 0x0000000000ff7886 */ /* 0x002fe20000020100 */
[----:B------:R-:W-:Y:S11]  /*4590*/  PLOP3.LUT P0, PT, PT, PT, UP1, 0x80, 0x8 ;  /* 0x000000000008781c */ /* 0x000ff60003f0f018 */
[----:B------:R-:W-:Y:S02]  /*45a0*/  @!UPT UIADD3 URZ, UPT, UPT, URZ, URZ, URZ ;  /* 0x000000fffffff290 */ /* 0x000fe4000fffe0ff */
[----:B--2---:R-:W-:Y:S02]  /*45b0*/  @P0 SHF.R.U32.HI R0, RZ, 0x10, R9 ;  /* 0x00000010ff000819 */ /* 0x004fe40000011609 */
[----:B------:R-:W-:Y:S02]  /*45c0*/  @P0 MOV R6, R8 ;  /* 0x0000000800060202 */ /* 0x000fe40000000f00 */
[----:B------:R-:W-:Y:S01]  /*45d0*/  @P0 R2UR UR4, R0 ;  /* 0x00000000000402ca */ /* 0x000fe200000e0000 */
[----:B------:R-:W-:Y:S01]  /*45e0*/  VIADD R0, R7, 0x70 ;  /* 0x0000007007007836 */ /* 0x000fe20000000000 */
[----:B------:R-:W-:Y:S02]  /*45f0*/  @P0 LOP3.LUT R8, R9, 0xffff, RZ, 0xc0, !PT ;  /* 0x0000ffff09080812 */ /* 0x000fe400078ec0ff */
[----:B------:R-:W-:Y:S02]  /*4600*/  @P0 R2UR UR6, R6 ;  /* 0x00000000060602ca */ /* 0x000fe400000e0000 */
[----:B------:R-:W-:Y:S02]  /*4610*/  PRMT R0, RZ, 0x654, R0 ;  /* 0x00000654ff007816 */ /* 0x000fe40000000000 */
[----:B------:R-:W-:Y:S02]  /*4620*/  @P0 R2UR UR5, R8 ;  /* 0x00000000080502ca */ /* 0x000fe400000e0000 */
[----:B------:R1:W-:Y:S03]  /*4630*/  SYNCS.ARRIVE.TRANS64.RED.A1T0 RZ, [R0+URZ], RZ ;  /* 0x000000ff00ff79a7 */ /* 0x0003e600081004ff */
[----:B------:R-:W-:Y:S04]  /*4640*/  @UP1 UMOV UR24, UR4 ;  /* 0x0000000400181c82 */ /* 0x000fe80008000000 */
[----:B------:R-:W-:Y:S04]  /*4650*/  @UP1 UMOV UR13, UR6 ;  /* 0x00000006000d1c82 */ /* 0x000fe80008000000 */
[----:B------:R-:W-:Y:S01]  /*4660*/  @UP1 UMOV UR7, UR5 ;  /* 0x0000000500071c82 */ /* 0x000fe20008000000 */
[----:B------:R-:W-:Y:S05]  /*4670*/  BRA.U !UP0, `(.L_x_87) ;  /* 0x0000000108a47547 */ /* 0x000fea000b800000 */
[----:B------:R-:W-:Y:S02]  /*4680*/  UIMAD.WIDE.U32 UR10, UR7, UR31, URZ ;  /* 0x0000001f070a72a5 */ /* 0x000fe4000f8e00ff */
[----:B------:R-:W-:Y:S02]  /*4690*/  UIMAD.WIDE.U32 UR18, UR13, UR28, URZ ;  /* 0x0000001c0d1272a5 */ /* 0x000fe4000f8e00ff */
[----:B------:R-:W-:Y:S02]  /*46a0*/  USEL UR4, UR25, UR27, !UP5 ;  /* 0x0000001b19047287 */ /* 0x000fe4000e800000 */
[----:B------:R-:W-:Y:S02]  /*46b0*/  USEL UR8, UR26, UR32, !UP6 ;  /* 0x000000201a087287 */ /* 0x000fe4000f000000 */
[----:B------:R-:W-:Y:S02]  /*46c0*/  UIMAD.WIDE.U32 UR20, UR4, UR14, URZ ;  /* 0x0000000e041472a5 */ /* 0x000fe4000f8e00ff */
[----:B------:R-:W-:Y:S01]  /*46d0*/  UIMAD.WIDE.U32 UR22, UR8, UR14, URZ ;  /* 0x0000000e081672a5 */ /* 0x000fe2000f8e00ff */
[----:B------:R-:W-:Y:S02]  /*46e0*/  UMOV UR5, UR11 ;  /* 0x0000000b00057c82 */ /* 0x000fe40008000000 */
[----:B------:R-:W-:Y:S03]  /*46f0*/  USHF.R.U32.HI UR6, URZ, UR35, UR5 ;  /* 0x00000023ff067299 */ /* 0x000fe60008011605 */
[----:B------:R-:W-:Y:S01]  /*4700*/  UMOV UR5, UR19 ;  /* 0x0000001300057c82 */ /* 0x000fe20008000000 */
[----:B------:R-:W-:Y:S02]  /*4710*/  USEL UR6, UR7, UR6, !UP5 ;  /* 0x0000000607067287 */ /* 0x000fe4000e800000 */
[----:B------:R-:W-:Y:S02]  /*4720*/  USHF.R.U32.HI UR9, URZ, UR29, UR5 ;  /* 0x0000001dff097299 */ /* 0x000fe40008011605 */
[----:B------:R-:W-:Y:S01]  /*4730*/  UIMAD.WIDE.U32 UR10, UR6, UR14, URZ ;  /* 0x0000000e060a72a5 */ /* 0x000fe2000f8e00ff */
[----:B------:R-:W-:Y:S02]  /*4740*/  UMOV UR5, UR21 ;  /* 0x0000001500057c82 */ /* 0x000fe40008000000 */
[----:B------:R-:W-:Y:S03]  /*4750*/  @UP4 USHF.R.U32.HI UR4, URZ, UR15, UR5 ;  /* 0x0000000fff044299 */ /* 0x000fe60008011605 */
[----:B------:R-:W-:Y:S01]  /*4760*/  UMOV UR5, UR23 ;  /* 0x0000001700057c82 */ /* 0x000fe20008000000 */
[----:B------:R-:W-:Y:S02]  /*4770*/  UIMAD UR4, UR40, UR4, URZ ;  /* 0x00000004280472a4 */ /* 0x000fe4000f8e02ff */
[----:B------:R-:W-:Y:S02]  /*4780*/  @UP4 USHF.R.U32.HI UR8, URZ, UR15, UR5 ;  /* 0x0000000fff084299 */ /* 0x000fe40008011605 */
[----:B------:R-:W-:Y:S02]  /*4790*/  USEL UR5, UR13, UR9, !UP6 ;  /* 0x000000090d057287 */ /* 0x000fe4000f000000 */
[----:B------:R-:W-:Y:S02]  /*47a0*/  UIMAD UR9, UR40, UR8, URZ ;  /* 0x00000008280972a4 */ /* 0x000fe4000f8e02ff */
[----:B------:R-:W-:Y:S03]  /*47b0*/  UISETP.GE.AND UP0, UPT, UR6, UR4, UPT ;  /* 0x000000040600728c */ /* 0x000fe6000bf06270 */
[----:B------:R-:W-:Y:S01]  /*47c0*/  UMOV UR4, UR11 ;  /* 0x0000000b00047c82 */ /* 0x000fe20008000000 */
[----:B------:R-:W-:Y:S02]  /*47d0*/  UISETP.GE.OR UP0, UPT, UR5, UR9, UP0 ;  /* 0x000000090500728c */ /* 0x000fe40008706670 */
[----:B------:R-:W-:Y:S02]  /*47e0*/  USHF.R.U32.HI UR4, URZ, UR15, UR4 ;  /* 0x0000000fff047299 */ /* 0x000fe40008011604 */
[----:B------:R-:W-:Y:S02]  /*47f0*/  UIMAD.WIDE.U32 UR10, UR5, UR14, URZ ;  /* 0x0000000e050a72a5 */ /* 0x000fe4000f8e00ff */
[----:B------:R-:W-:Y:S04]  /*4800*/  USEL UR12, UR6, UR4, !UP4 ;  /* 0x00000004060c7287 */ /* 0x000fe8000e000000 */
[----:B------:R-:W-:Y:S01]  /*4810*/  UIADD3 UR9, UPT, UPT, -UR12, URZ, URZ ;  /* 0x000000ff0c097290 */ /* 0x000fe2000fffe1ff */
[----:B------:R-:W-:Y:S02]  /*4820*/  @!UP0 UMOV UR4, UR11 ;  /* 0x0000000b00048c82 */ /* 0x000fe40008000000 */
[----:B------:R-:W-:Y:S02]  /*4830*/  @!UP0 USHF.R.U32.HI UR4, URZ, UR15, UR4 ;  /* 0x0000000fff048299 */ /* 0x000fe40008011604 */
[----:B------:R-:W-:Y:S02]  /*4840*/  UIMAD UR9, UR40, UR9, UR6 ;  /* 0x00000009280972a4 */ /* 0x000fe4000f8e0206 */
[----:B------:R-:W-:Y:S04]  /*4850*/  @!UP0 USEL UR4, UR5, UR4, !UP4 ;  /* 0x0000000405048287 */ /* 0x000fe8000e000000 */
[----:B------:R-:W-:Y:S02]  /*4860*/  @!UP0 UIMAD UR9, UR8, UR9, UR4 ;  /* 0x00000009080982a4 */ /* 0x000fe4000f8e0204 */
[----:B------:R-:W-:Y:S02]  /*4870*/  @!UP0 UIADD3 UR10, UPT, UPT, UR12, -UR4, URZ ;  /* 0x800000040c0a8290 */ /* 0x000fe4000fffe0ff */
[----:B------:R-:W-:Y:S02]  /*4880*/  UIADD3 UR4, UPT, UPT, -UR5, URZ, URZ ;  /* 0x000000ff05047290 */ /* 0x000fe4000fffe1ff */
[----:B------:R-:W-:Y:S02]  /*4890*/  UIADD3 UR8, UPT, UPT, -UR6, URZ, URZ ;  /* 0x000000ff06087290 */ /* 0x000fe4000fffe1ff */
[----:B------:R-:W-:Y:S02]  /*48a0*/  @!UP0 UIMAD UR6, UR10, UR40, UR5 ;  /* 0x000000280a0682a4 */ /* 0x000fe4000f8e0205 */
[----:B------:R-:W-:Y:S02]  /*48b0*/  UIMAD UR13, UR16, UR4, UR13 ;  /* 0x00000004100d72a4 */ /* 0x000fe4000f8e020d */
[----:B------:R-:W-:Y:S01]  /*48c0*/  UIMAD UR7, UR30, UR8, UR7 ;  /* 0x000000081e0772a4 */ /* 0x000fe2000f8e0207 */
[----:B------:R-:W-:Y:S02]  /*48d0*/  @!UP0 UMOV UR5, UR9 ;  /* 0x0000000900058c82 */ /* 0x000fe40008000000 */
[----:B------:R-:W-:Y:S02]  /*48e0*/  UIMAD UR13, UR5, UR16, UR13 ;  /* 0x00000010050d72a4 */ /* 0x000fe4000f8e020d */
[----:B------:R-:W-:Y:S11]  /*48f0*/  UIMAD UR7, UR6, UR30, UR7 ;  /* 0x0000001e060772a4 */ /* 0x000ff6000f8e0207 */
[----:B------:R-:W-:Y:S01]  /*4900*/  @!UPT UIADD3 URZ, UPT, UPT, URZ, URZ, URZ ;  /* 0x000000fffffff290 */ /* 0x000fe2000fffe0ff */
.L_x_87:
[----:B------:R-:W2:Y:S01]  /*4910*/  @!UP2 LDCU.128 UR20, c[0x0][0xb10] ;  /* 0x00016200ff14a7ac */ /* 0x000ea20008000c00 */
[C---:B----4-:R-:W-:Y:S02]  /*4920*/  ISETP.NE.U32.AND P1, PT, R4.reuse, RZ, PT ;  /* 0x000000ff0400720c */ /* 0x050fe40003f25070 */
[----:B------:R-:W-:Y:S02]  /*4930*/  ISETP.NE.U32.AND P0, PT, R4, RZ, PT ;  /* 0x000000ff0400720c */ /* 0x000fe40003f05070 */
[C---:B------:R-:W-:Y:S02]  /*4940*/  ISETP.NE.AND.EX P1, PT, R5.reuse, RZ, PT, P1 ;  /* 0x000000ff0500720c */ /* 0x040fe40003f25310 */
[----:B------:R-:W-:Y:S01]  /*4950*/  ISETP.NE.AND.EX P0, PT, R5, RZ, PT, P0 ;  /* 0x000000ff0500720c */ /* 0x000fe20003f05300 */
[----:B------:R-:W3:Y:S01]  /*4960*/  @!UP2 LDCU UR5, c[0x0][0xb0c] ;  /* 0x00016180ff05a7ac */ /* 0x000ee20008000800 */
[----:B------:R-:W-:Y:S01]  /*4970*/  SHF.L.U32 R6, R15, 0x1f, RZ ;  /* 0x0000001f0f067819 */ /* 0x000fe200000006ff */
[----:B--2---:R-:W-:Y:S07]  /*4980*/  UIMAD.WIDE.U32 UR8, UR13, UR20, URZ ;  /* 0x000000140d0872a5 */ /* 0x004fee000f8e00ff */
[----:B------:R-:W-:Y:S01]  /*4990*/  @!UP2 UMOV UR4, UR9 ;  /* 0x000000090004ac82 */ /* 0x000fe20008000000 */
[----:B---3--:R-:W-:Y:S02]  /*49a0*/  @!UP2 UISETP.NE.AND UP0, UPT, UR5, 0x1, UPT ;  /* 0x000000010500a88c */ /* 0x008fe4000bf05270 */
[----:B------:R-:W-:Y:S02]  /*49b0*/  @!UP2 USHF.R.U32.HI UR4, URZ, UR21, UR4 ;  /* 0x00000015ff04a299 */ /* 0x000fe40008011604 */
[----:B------:R-:W-:Y:S02]  /*49c0*/  UIMAD.WIDE.U32 UR8, UR7, UR23, URZ ;  /* 0x00000017070872a5 */ /* 0x000fe4000f8e00ff */
[----:B------:R-:W-:Y:S02]  /*49d0*/  @!UP2 USEL UR10, UR13, UR4, !UP0 ;  /* 0x000000040d0aa287 */ /* 0x000fe4000c000000 */
[----:B------:R-:W-:Y:S03]  /*49e0*/  @!UP2 UISETP.NE.AND UP0, UPT, UR22, 0x1, UPT ;  /* 0x000000011600a88c */ /* 0x000fe6000bf05270 */
[----:B------:R-:W-:Y:S02]  /*49f0*/  @!UP2 UMOV UR6, UR9 ;  /* 0x000000090006ac82 */ /* 0x000fe40008000000 */
[----:B------:R-:W2:Y:S02]  /*4a00*/  @!UP2 LDCU UR4, c[0x0][0xb20] ;  /* 0x00016400ff04a7ac */ /* 0x000ea40008000800 */
[----:B--2---:R-:W-:Y:S04]  /*4a10*/  @!UP2 USHF.R.U32.HI UR6, URZ, UR4, UR6 ;  /* 0x00000004ff06a299 */ /* 0x004fe80008011606 */
[----:B------:R-:W-:Y:S04]  /*4a20*/  @!UP2 USEL UR6, UR7, UR6, !UP0 ;  /* 0x000000060706a287 */ /* 0x000fe8000c000000 */
[----:B------:R-:W-:Y:S02]  /*4a30*/  @!UP2 UIADD3 UR4, UPT, UPT, -UR10, UR6, URZ ;  /* 0x000000060a04a290 */ /* 0x000fe4000fffe1ff */
[----:B------:R-:W-:Y:S02]  /*4a40*/  @!UP2 UIADD3 UR6, UPT, UPT, UR10, -UR6, URZ ;  /* 0x800000060a06a290 */ /* 0x000fe4000fffe0ff */
[----:B------:R-:W-:Y:S02]  /*4a50*/  @!UP2 UIMAD UR13, UR4, UR5, UR13 ;  /* 0x00000005040da2a4 */ /* 0x000fe4000f8e020d */
[----:B------:R-:W-:Y:S01]  /*4a60*/  @!UP2 UIMAD UR7, UR6, UR22, UR7 ;  /* 0x000000160607a2a4 */ /* 0x000fe2000f8e0207 */
[----:B------:R-:W-:Y:S11]  /*4a70*/  BRA.U UP3, `(.L_x_88) ;  /* 0x0000000103107547 */ /* 0x000ff6000b800000 */
[----:B------:R-:W-:Y:S04]  /*4a80*/  MOV R7, UR34 ;  /* 0x0000002200077c02 */ /* 0x000fe80008000f00 */
[----:B------:R-:W-:Y:S04]  /*4a90*/  SHF.L.U32 R7, R7, 0x1f, RZ ;  /* 0x0000001f07077819 */ /* 0x000fe800000006ff */
[----:B------:R-:W2:Y:S02]  /*4aa0*/  SYNCS.PHASECHK.TRANS64.TRYWAIT P2, [UR17+0x58], R7 ;  /* 0x00005807ff0075a7 */ /* 0x000ea40008041111 */
[----:B--2---:R-:W-:Y:S05]  /*4ab0*/  @!P2 BRA `(.L_x_89) ;  /* 0x000000280090a947 */ /* 0x004fea0003800000 */
.L_x_88:
[----:B------:R-:W-:Y:S05]  /*4ac0*/  @!P1 BRA `(.L_x_90) ;  /* 0x0000000000309947 */ /* 0x000fea0003800000 */
[----:B------:R-:W-:Y:S01]  /*4ad0*/  ISETP.NE.U32.AND P1, PT, R2, RZ, PT ;  /* 0x000000ff0200720c */ /* 0x000fe20003f25070 */
[----:B------:R-:W2:Y:S01]  /*4ae0*/  LDCU.64 UR4, c[0x0][0x358] ;  /* 0x00006b00ff0477ac */ /* 0x000ea20008000a00 */
[----:B------:R-:W-:Y:S02]  /*4af0*/  IMAD.MOV.U32 R81, RZ, RZ, 0x1 ;  /* 0x00000001ff517424 */ /* 0x000fe400078e00ff */
[----:B------:R-:W-:Y:S11]  /*4b00*/  ISETP.NE.AND.EX P1, PT, R3, RZ, PT, P1 ;  /* 0x000000ff0300720c */ /* 0x000ff60003f25310 */
[----:B------:R-:W-:Y:S02]  /*4b10*/  @!UPT UIADD3 URZ, UPT, UPT, URZ, URZ, URZ ;  /* 0x000000fffffff290 */ /* 0x000fe4000fffe0ff */
[----:B------:R-:W3:Y:S01]  /*4b20*/  @P1 LDC.64 R8, c[0x0][0x888] ;  /* 0x00022200ff081b82 */ /* 0x000ee20000000a00 */
[----:B-1----:R-:W-:Y:S04]  /*4b30*/  @P1 IMAD R0, R4, UR36, RZ ;  /* 0x0000002404001c24 */ /* 0x002fe8000f8e02ff */
[----:B---3--:R-:W-:Y:S04]  /*4b40*/  @P1 IMAD.WIDE R8, R0, 0x4, R8 ;  /* 0x0000000400081825 */ /* 0x008fe800078e0208 */
[----:B------:R-:W-:Y:S01]  /*4b50*/  HFMA2 R0, -RZ, RZ, 0, 5.9604644775390625e-08 ;  /* 0x00000001ff007431 */ /* 0x000fe200000001ff */
[----:B--2--5:R2:W5:Y:S04]  /*4b60*/  @P1 LDG.E R40, desc[UR4][R8.64] ;  /* 0x0000000408281981 */ /* 0x024568000c1e1900 */
[----:B------:R-:W-:Y:S01]  /*4b70*/  @!P1 PRMT R81, R0, 0x7610, R81 ;  /* 0x0000761000519816 */ /* 0x000fe20000000051 */
[----:B--2---:R-:W3:Y:S06]  /*4b80*/  @!P1 LDC R40, c[0x0][0x880] ;  /* 0x00022000ff289b82 */ /* 0x004eec0000000800 */
.L_x_90:
[----:B---3-5:R-:W-:Y:S01]  /*4b90*/  @!P0 ISETP.EQ.AND P1, PT, R40, RZ, PT ;  /* 0x000000ff2800820c */ /* 0x028fe20003f22270 */
[----:B------:R-:W-:Y:S01]  /*4ba0*/  @!UPT UIADD3 URZ, UPT, UPT, URZ, URZ, URZ ;  /* 0x000000fffffff290 */ /* 0x000fe2000fffe0ff */
[----:B------:R-:W-:Y:S11]  /*4bb0*/  @!P0 BRA `(.L_x_91) ;  /* 0x0000000000188947 */ /* 0x000ff60003800000 */
[----:B------:R-:W-:Y:S02]  /*4bc0*/  LOP3.LUT P0, RZ, R81, 0xff, RZ, 0xc0, !PT ;  /* 0x000000ff51ff7812 */ /* 0x000fe4000780c0ff */
[----:B------:R-:W-:Y:S04]  /*4bd0*/  ISETP.NE.U32.AND P1, PT, R2, RZ, PT ;  /* 0x000000ff0200720c */ /* 0x000fe80003f25070 */
[----:B------:R-:W-:Y:S04]  /*4be0*/  ISETP.NE.AND.EX P1, PT, R3, RZ, PT, P1 ;  /* 0x000000ff0300720c */ /* 0x000fe80003f25310 */
[----:B------:R-:W-:Y:S03]  /*4bf0*/  PLOP3.LUT P1, PT, P1, PT, PT, 0x8, 0x80 ;  /* 0x000000000080781c */ /* 0x000fe60000f2e170 */
[----:B------:R-:W-:Y:S11]  /*4c00*/  @P0 ISETP.EQ.AND P1, PT, R40, RZ, PT ;  /* 0x000000ff2800020c */ /* 0x000ff60003f22270 */
[----:B------:R-:W-:Y:S02]  /*4c10*/  @!UPT UIADD3 URZ, UPT, UPT, URZ, URZ, URZ ;  /* 0x000000fffffff290 */ /* 0x000fe4000fffe0ff */
.L_x_91:
[----:B------:R-:W2:Y:S01]  /*4c20*/  SYNCS.PHASECHK.TRANS64.TRYWAIT P0, [UR17+0x48], R6 ;  /* 0x00004806ff0075a7 */ /* 0x000ea20008001111 */
[----:B------:R-:W-:Y:S02]  /*4c30*/  ELECT P2, URZ, PT ;  /* 0x0000000000ff782f */ /* 0x000fe40003840000 */
[----:B------:R-:W-:Y:S01]  /*4c40*/  IADD3 R14, PT, PT, R14, 0x1, RZ ;  /* 0x000000010e0e7810 */ /* 0x000fe20007ffe0ff */
[----:B--2---:R-:W-:Y:S10]  /*4c50*/  @!P0 BRA `(.L_x_92) ;  /* 0x0000002800408947 */ /* 0x004ff40003800000 */
.L_x_146:
[----:B------:R-:W-:Y:S01]  /*4c60*/  PLOP3.LUT P1, PT, P1, P2, PT, 0xf2, 0x2f ;  /* 0x00000000002f781c */ /* 0x000fe20000f25e72 */
[----:B------:R-:W-:Y:S01]  /*4c70*/  UMOV UR18, 0x0 ;  /* 0x0000000000127882 */ /* 0x000fe20000000000 */
[----:B------:R-:W-:Y:S01]  /*4c80*/  UMOV UR19, 0x10000000 ;  /* 0x1000000000137882 */ /* 0x000fe20000000000 */
[----:B------:R-:W-:Y:S01]  /*4c90*/  UMOV UR12, UR36 ;  /* 0x00000024000c7c82 */ /* 0x000fe20008000000 */
[----:B------:R-:W-:Y:S01]  /*4ca0*/  LOP3.LUT R15, R15, 0x1, RZ, 0x3c, !PT ;  /* 0x000000010f0f7812 */ /* 0x000fe200078e3cff */
[----:B------:R-:W-:Y:S01]  /*4cb0*/  UPLOP3.LUT UP3, UPT, UPT, UPT, UPT, 0x80, 0x8 ;  /* 0x000000000008789c */ /* 0x000fe20003f6f070 */
[----:B------:R-:W-:Y:S07]  /*4cc0*/  UMOV UR36, UR24 ;  /* 0x0000001800247c82 */ /* 0x000fee0008000000 */
[----:B-1----:R-:W-:Y:S01]  /*4cd0*/  @!P1 IADD3 R6, P0, PT, R16, 0x580, RZ ;  /* 0x0000058010069810 */ /* 0x002fe20007f1e0ff */
[----:B------:R-:W-:Y:S03]  /*4ce0*/  VOTEU.ALL UP0, P1 ;  /* 0x0000000000ff7886 */ /* 0x000fe60000800000 */
[----:B------:R-:W-:Y:S01]  /*4cf0*/  @!P1 R2UR UR5, R6 ;  /* 0x00000000060592ca */ /* 0x000fe200000e0000 */
[----:B------:R-:W-:Y:S01]  /*4d00*/  @!P1 IMAD.X R0, RZ, RZ, R17, P0 ;  /* 0x000000ffff009224 */ /* 0x000fe200000e0611 */
[----:B------:R-:W-:Y:S01]  /*4d10*/  @!UP0 USHF.L.U32 UR10, UR46, 0x6, URZ ;  /* 0x000000062e0a8899 */ /* 0x000fe200080006ff */
[----:B------:R-:W-:Y:S01]  /*4d20*/  ISETP.NE.AND P0, PT, R14, 0x2, PT ;  /* 0x000000020e00780c */ /* 0x000fe20003f05270 */
[----:B------:R-:W-:Y:S02]  /*4d30*/  @!UP0 USHF.L.U32 UR11, UR45, 0x6, URZ ;  /* 0x000000062d0b8899 */ /* 0x000fe400080006ff */
[----:B------:R-:W-:Y:S01]  /*4d40*/  @!P1 R2UR UR4, R0 ;  /* 0x00000000000492ca */ /* 0x000fe200000e0000 */
[----:B------:R-:W-:Y:S01]  /*4d50*/  @!UP0 UIADD3 UR8, UPT, UPT, UR17, 0x200, URZ ;  /* 0x0000020011088890 */ /* 0x000fe2000fffe0ff */
[----:B------:R-:W-:Y:S01]  /*4d60*/  SEL R0, RZ, 0x1, P0 ;  /* 0x00000001ff007807 */ /* 0x000fe20000000000 */
[----:B------:R-:W-:Y:S01]  /*4d70*/  @!UP0 UIADD3 UR9, UPT, UPT, UR17, 0x40, URZ ;  /* 0x0000004011098890 */ /* 0x000fe2000fffe0ff */
[----:B------:R-:W-:Y:S01]  /*4d80*/  SEL R14, R14, RZ, P0 ;  /* 0x000000ff0e0e7207 */ /* 0x000fe20000000000 */
[----:B------:R-:W-:Y:S01]  /*4d90*/  VOTEU.ALL UP0, P1 ;  /* 0x0000000000ff7886 */ /* 0x000fe20000800000 */
[----:B------:R-:W-:Y:S01]  /*4da0*/  LOP3.LUT R13, R13, R0, RZ, 0x3c, !PT ;  /* 0x000000000d0d7212 */ /* 0x000fe200078e3cff */
[----:B------:R-:W-:Y:S01]  /*4db0*/  IMAD.U32 R6, RZ, RZ, UR5 ;  /* 0x00000005ff067e24 */ /* 0x000fe2000f8e00ff */
[----:B------:R-:W-:Y:S02]  /*4dc0*/  UIADD3 UR46, UPT, UPT, UR7, UR57, URZ ;  /* 0x00000039072e7290 */ /* 0x000fe4000fffe0ff */
[----:B------:R-:W-:Y:S03]  /*4dd0*/  UIADD3 UR45, UPT, UPT, UR13, UR60, URZ ;  /* 0x0000003c0d2d7290 */ /* 0x000fe6000fffe0ff */
[----:B------:R-:W-:Y:S01]  /*4de0*/  IMAD.U32 R7, RZ, RZ, UR4 ;  /* 0x00000004ff077e24 */ /* 0x000fe2000f8e00ff */
[----:B------:R-:W-:Y:S04]  /*4df0*/  @!P1 R2UR UR4, R6 ;  /* 0x00000000060492ca */ /* 0x000fe800000e0000 */
[----:B------:R-:W-:Y:S11]  /*4e00*/  @!P1 R2UR UR5, R7 ;  /* 0x00000000070592ca */ /* 0x000ff600000e0000 */
[----:B------:R-:W-:Y:S02]  /*4e10*/  @!UPT UIADD3 URZ, UPT, UPT, URZ, URZ, URZ ;  /* 0x000000fffffff290 */ /* 0x000fe4000fffe0ff */
[----:B------:R2:W-:Y:S01]  /*4e20*/  @!UP0 UTMALDG.3D [UR8], [UR4], desc[UR18] ;  /* 0x00001208040085b4 */ /* 0x0005e20008011000 */
[----:B------:R2:W-:Y:S01]  /*4e30*/  @!P1 SYNCS.ARRIVE.TRANS64.RED.A0TR RZ, [UR17+0x40], R12 ;  /* 0x0000400cffff99a7 */ /* 0x0005e20008300411 */
[----:B------:R-:W-:Y:S01]  /*4e40*/  SYNCS.ARRIVE.TRANS64.RED.A1T0 RZ, [UR55], RZ ;  /* 0x000000ffffff79a7 */ /* 0x000fe20008100437 */
[----:B------:R-:W-:Y:S05]  /*4e50*/  BRA.U UP1, `(.L_x_93) ;  /* 0xfffffff5018c7547 */ /* 0x000fea000b83ffff */
[----:B------:R-:W-:Y:S07]  /*4e60*/  MOV R0, UR17 ;  /* 0x0000001100007c02 */ /* 0x000fee0008000f00 */
.L_x_94:
[----:B-1----:R-:W-:-:S04]  /*4e70*/  SHF.L.U32 R2, R15, 0x1f, RZ ;  /* 0x0000001f0f027819 */ /* 0x002fc800000006ff */
[----:B------:R1:W3:Y:S03]  /*4e80*/  SYNCS.PHASECHK.TRANS64.TRYWAIT P0, [R0+URZ+0x48], R2 ;  /* 0x00004802000075a7 */ /* 0x0002e600080011ff */
[----:B---3--:R-:W-:Y:S05]  /*4e90*/  @!P0 NANOSLEEP.SYNCS 0x989680 ;  /* 0x009896800000895d */ /* 0x008fea0003900000 */
[----:B------:R-:W3:Y:S02]  /*4ea0*/  @!P0 SYNCS.PHASECHK.TRANS64 P0, [R0+URZ+0x48], R2 ;  /* 0x00004802000085a7 */ /* 0x000ee400080010ff */
[----:B--23--:R-:W-:Y:S05]  /*4eb0*/  @P0 EXIT ;  /* 0x000000000000094d */ /* 0x00cfea0003800000 */
[----:B------:R-:W-:Y:S05]  /*4ec0*/  BRA `(.L_x_94) ;  /* 0xfffffffc00e87947 */ /* 0x000fea000383ffff */
.L_x_85:
[----:B------:R-:W-:-:S06]  /*4ed0*/  UISETP.GE.AND UP0, UPT, UR18, 0x4, UPT ;  /* 0x000000041200788c */ /* 0x000fcc000bf06270 */
[----:B------:R-:W-:-:S13]  /*4ee0*/  PLOP3.LUT P0, PT, PT, PT, UP0, 0x80, 0x8 ;  /* 0x000000000008781c */ /* 0x000fda0003f0f008 */
[----:B------:R-:W-:Y:S05]  /*4ef0*/  @!P0 EXIT ;  /* 0x000000000000894d */ /* 0x000fea0003800000 */
[----:B------:R-:W-:Y:S01]  /*4f00*/  BAR.SYNC.DEFER_BLOCKING 0x6, 0xa0 ;  /* 0x0182800000007b1d */ /* 0x000fe20000010000 */
[C---:B------:R-:W-:Y:S01]  /*4f10*/  IMAD.SHL.U32 R6, R78.reuse, 0x40, RZ ;  /* 0x000000404e067824 */ /* 0x040fe200078e00ff */
[----:B------:R-:W-:Y:S01]  /*4f20*/  SHF.R.U32.HI R7, RZ, 0x1, R78 ;  /* 0x00000001ff077819 */ /* 0x000fe2000001164e */
[C---:B------:R-:W-:Y:S01]  /*4f30*/  IMAD.SHL.U32 R4, R78.reuse, 0x8, RZ ;  /* 0x000000084e047824 */ /* 0x040fe200078e00ff */
[----:B------:R-:W-:Y:S01]  /*4f40*/  CS2R R86, SRZ ;  /* 0x0000000000567805 */ /* 0x000fe2000001ff00 */
[----:B------:R-:W-:Y:S01]  /*4f50*/  IMAD.U32 R37, R78, 0x10000, RZ ;  /* 0x000100004e257824 */ /* 0x000fe200078e00ff */
[----:B------:R-:W-:Y:S01]  /*4f60*/  UMOV UR44, 0x400 ;  /* 0x00000400002c7882 */ /* 0x000fe20000000000 */
[C---:B------:R-:W-:Y:S01]  /*4f70*/  LOP3.LUT R5, R6.reuse, 0x180, RZ, 0xc0, !PT ;  /* 0x0000018006057812 */ /* 0x040fe200078ec0ff */
[----:B------:R-:W-:Y:S01]  /*4f80*/  ULEA UR44, UR55, UR44, 0x18 ;  /* 0x0000002c372c7291 */ /* 0x000fe2000f8ec0ff */
[----:B------:R-:W-:Y:S01]  /*4f90*/  LOP3.LUT R6, R6, 0x640, RZ, 0xc0, !PT ;  /* 0x0000064006067812 */ /* 0x000fe200078ec0ff */
[----:B------:R-:W1:Y:S01]  /*4fa0*/  LDC.64 R74, c[0x0][0x888] ;  /* 0x00022200ff4a7b82 */ /* 0x000e620000000a00 */
[----:B------:R-:W-:Y:S01]  /*4fb0*/  LOP3.LUT R4, R5, 0x30, R4, 0xf8, !PT ;  /* 0x0000003005047812 */ /* 0x000fe200078ef804 */
[----:B------:R-:W-:Y:S01]  /*4fc0*/  IMAD.SHL.U32 R5, R82, 0x800, RZ ;  /* 0x0000080052057824 */ /* 0x000fe200078e00ff */
[----:B------:R-:W-:Y:S01]  /*4fd0*/  UIADD3 UR4, UPT, UPT, UR44, 0x1200, URZ ;  /* 0x000012002c047890 */ /* 0x000fe2000fffe0ff */
[----:B------:R-:W-:Y:S01]  /*4fe0*/  IMAD.SHL.U32 R79, R78, 0x10, RZ ;  /* 0x000000104e4f7824 */ /* 0x000fe200078e00ff */
[----:B------:R-:W-:Y:S01]  /*4ff0*/  LOP3.LUT R4, R4, 0x20, R7, 0x78, !PT ;  /* 0x0000002004047812 */ /* 0x000fe200078e7807 */
[----:B------:R-:W-:Y:S01]  /*5000*/  IMAD.MOV.U32 R36, RZ, RZ, RZ ;  /* 0x000000ffff247224 */ /* 0x000fe200078e00ff */
[----:B------:R-:W-:Y:S01]  /*5010*/  LOP3.LUT R5, R6, 0x800, R5, 0xf8, !PT ;  /* 0x0000080006057812 */ /* 0x000fe200078ef805 */
[----:B------:R-:W2:Y:S01]  /*5020*/  LDC.64 R76, c[0x0][0x890] ;  /* 0x00022400ff4c7b82 */ /* 0x000ea20000000a00 */
[----:B------:R-:W-:-:S02]  /*5030*/  LOP3.LUT R79, R79, 0x20, RZ, 0xc0, !PT ;  /* 0x000000204f4f7812 */ /* 0x000fc400078ec0ff */
[----:B------:R-:W-:Y:S02]  /*5040*/  CS2R R84, SRZ ;  /* 0x0000000000547805 */ /* 0x000fe4000001ff00 */
[----:B------:R-:W-:Y:S01]  /*5050*/  LOP3.LUT R80, R5, R4, RZ, 0xfc, !PT ;  /* 0x0000000405507212 */ /* 0x000fe200078efcff */
[----:B------:R-:W-:Y:S01]  /*5060*/  IMAD.SHL.U32 R5, R82, 0x200000, RZ ;  /* 0x0020000052057824 */ /* 0x000fe200078e00ff */
[----:B------:R-:W3:Y:S01]  /*5070*/  LDCU UR53, c[0x0][0x370] ;  /* 0x00006e00ff3577ac */ /* 0x000ee20008000800 */
[----:B------:R-:W4:Y:S01]  /*5080*/  LDS R0, [UR44+0x110] ;  /* 0x0001102cff007984 */ /* 0x000f220008000800 */
[----:B------:R-:W-:Y:S01]  /*5090*/  IMAD.U32 R88, RZ, RZ, UR4 ;  /* 0x00000004ff587e24 */ /* 0x000fe2000f8e00ff */
[----:B------:R-:W1:Y:S01]  /*50a0*/  LDC.64 R72, c[0x0][0x8b0] ;  /* 0x00022c00ff487b82 */ /* 0x000e620000000a00 */
[----:B------:R-:W-:Y:S01]  /*50b0*/  LOP3.LUT R5, R5, 0x200000, RZ, 0xc0, !PT ;  /* 0x0020000005057812 */ /* 0x000fe200078ec0ff */
[----:B------:R-:W-:Y:S01]  /*50c0*/  VIADD R4, R80, UR44 ;  /* 0x0000002c50047c36 */ /* 0x000fe20008000000 */
[----:B------:R-:W1:Y:S02]  /*50d0*/  LDCU.64 UR62, c[0x0][0x348] ;  /* 0x00006900ff3e77ac */ /* 0x000e640008000a00 */
[----:B------:R-:W-:-:S02]  /*50e0*/  LOP3.LUT R37, R5, 0x400000, R37, 0xf8, !PT ;  /* 0x0040000005257812 */ /* 0x000fc400078ef825 */
[----:B------:R-:W-:Y:S01]  /*50f0*/  IADD3 R79, PT, PT, -R79, 0x200, R4 ;  /* 0x000002004f4f7810 */ /* 0x000fe20007ffe104 */
[----:B------:R-:W1:Y:S01]  /*5100*/  LDC.64 R70, c[0x0][0x8a8] ;  /* 0x00022a00ff467b82 */ /* 0x000e620000000a00 */
[----:B------:R-:W1:Y:S01]  /*5110*/  LDCU UR41, c[0x0][0xb0c] ;  /* 0x00016180ff2977ac */ /* 0x000e620008000800 */
[----:B------:R-:W1:Y:S01]  /*5120*/  LDCU UR39, c[0x0][0xb30] ;  /* 0x00016600ff2777ac */ /* 0x000e620008000800 */
[----:B------:R-:W1:Y:S01]  /*5130*/  LDCU.64 UR58, c[0x0][0x888] ;  /* 0x00011100ff3a77ac */ /* 0x000e620008000a00 */
[----:B------:R-:W1:Y:S01]  /*5140*/  LDCU.64 UR42, c[0x0][0xb28] ;  /* 0x00016500ff2a77ac */ /* 0x000e620008000a00 */
[----:B------:R-:W1:Y:S01]  /*5150*/  LDCU.128 UR48, c[0x0][0xb10] ;  /* 0x00016200ff3077ac */ /* 0x000e620008000c00 */
[----:B------:R-:W1:Y:S01]  /*5160*/  LDCU UR52, c[0x0][0x374] ;  /* 0x00006e80ff3477ac */ /* 0x000e620008000800 */
[----:B------:R-:W-:Y:S01]  /*5170*/  UIADD3 UR56, UPT, UPT, UR44, 0x200, URZ ;  /* 0x000002002c387890 */ /* 0x000fe2000fffe0ff */
[----:B--234-:R-:W-:-:S11]  /*5180*/  IMAD.IADD R37, R0, 0x1, R37 ;  /* 0x0000000100257824 */ /* 0x01cfd600078e0225 */
.L_x_112:
[----:B------:R-:W-:Y:S02]  /*5190*/  LEA R3, R84, UR44, 0x3 ;  /* 0x0000002c54037c11 */ /* 0x000fe4000f8e18ff */
[----:B------:R-:W-:Y:S02]  /*51a0*/  SHF.L.U32 R0, R86, 0x1f, RZ ;  /* 0x0000001f56007819 */ /* 0x000fe400000006ff */
[----:B------:R-:W-:Y:S02]  /*51b0*/  LEA R4, R84, UR44, 0x4 ;  /* 0x0000002c54047c11 */ /* 0x000fe4000f8e20ff */
[----:B--2---:R-:W2:Y:S02]  /*51c0*/  SYNCS.PHASECHK.TRANS64.TRYWAIT P0, [R3+URZ+0x60], R0 ;  /* 0x00006000030075a7 */ /* 0x004ea400080011ff */
[----:B-12---:R-:W-:Y:S05]  /*51d0*/  @!P0 BRA `(.L_x_95) ;  /* 0x0000002000f88947 */ /* 0x006fea0003800000 */
.L_x_147:
[----:B------:R-:W3:Y:S01]  /*51e0*/  LDS.128 R4, [R4+0xf0] ;  /* 0x0000f00004047984 */ /* 0x000ee20000000c00 */
[----:B------:R-:W-:Y:S01]  /*51f0*/  UISETP.GE.AND UP0, UPT, UR40, 0x1, UPT ;  /* 0x000000012800788c */ /* 0x000fe2000bf06270 */
[----:B------:R-:W-:Y:S01]  /*5200*/  @!PT LDS RZ, [RZ] ;  /* 0x00000000fffff984 */ /* 0x000fe20000000800 */
[----:B------:R-:W-:Y:S01]  /*5210*/  @!PT LDS RZ, [RZ] ;  /* 0x00000000fffff984 */ /* 0x000fe20000000800 */
[----:B------:R-:W-:Y:S01]  /*5220*/  @!PT LDS RZ, [RZ] ;  /* 0x00000000fffff984 */ /* 0x000fe20000000800 */
[----:B------:R-:W-:Y:S01]  /*5230*/  @!PT LDS RZ, [RZ] ;  /* 0x00000000fffff984 */ /* 0x000fe20000000800 */
[----:B------:R4:W-:Y:S06]  /*5240*/  MEMBAR.ALL.CTA ;  /* 0x0000000000007992 */ /* 0x0009ec0000008000 */
[----:B----4-:R-:W4:Y:S01]  /*5250*/  FENCE.VIEW.ASYNC.S ;  /* 0x00000000000073c6 */ /* 0x010f220000000000 */
[----:B---3--:R-:W-:Y:S11]  /*5260*/  LOP3.LUT P0, RZ, R6, 0x1, RZ, 0xc0, !PT ;  /* 0x0000000106ff7812 */ /* 0x008ff6000780c0ff */
[----:B------:R-:W-:Y:S02]  /*5270*/  @!UPT UIADD3 URZ, UPT, UPT, URZ, URZ, URZ ;  /* 0x000000fffffff290 */ /* 0x000fe4000fffe0ff */
[----:B----4-:R-:W-:Y:S01]  /*5280*/  VOTEU.ANY UP1, P0 ;  /* 0x0000000000ff7886 */ /* 0x010fe20000020100 */
[----:B------:R-:W-:Y:S01]  /*5290*/  PLOP3.LUT P0, PT, PT, PT, UP1, 0x80, 0x8 ;  /* 0x000000000008781c */ /* 0x000fe20003f0f018 */
[----:B------:R-:W-:Y:S11]  /*52a0*/  UP2UR UR47, UPR, URZ, 0x2 ;  /* 0x00000002ff2f7883 */ /* 0x000ff60008000000 */
[----:B------:R-:W-:Y:S01]  /*52b0*/  @!UPT UIADD3 URZ, UPT, UPT, URZ, URZ, URZ ;  /* 0x000000fffffff290 */ /* 0x000fe2000fffe0ff */
        /* <DEDUP_REMOVED lines=13> */
[----:B------:R-:W3:Y:S01]  /*5390*/  LDCU UR12, c[0x0][0xb20] ;  /* 0x00016400ff0c77ac */ /* 0x000ee20008000800 */
[----:B-1----:R-:W-:Y:S02]  /*53a0*/  UIMAD.WIDE.U32 UR4, UR52, UR51, URZ ;  /* 0x00000033340472a5 */ /* 0x002fe4000f8e00ff */
[----:B------:R-:W-:Y:S02]  /*53b0*/  UIMAD.WIDE.U32 UR6, UR53, UR48, URZ ;  /* 0x00000030350672a5 */ /* 0x000fe4000f8e00ff */
[----:B------:R-:W-:Y:S02]  /*53c0*/  UISETP.NE.AND UP0, UPT, UR50, 0x1, UPT ;  /* 0x000000013200788c */ /* 0x000fe4000bf05270 */
[----:B------:R-:W-:Y:S02]  /*53d0*/  UIMAD.WIDE.U32 UR8, UR37, UR51, URZ ;  /* 0x00000033250872a5 */ /* 0x000fe4000f8e00ff */
[----:B------:R-:W-:Y:S02]  /*53e0*/  UIMAD.WIDE.U32 UR10, UR38, UR48, URZ ;  /* 0x00000030260a72a5 */ /* 0x000fe4000f8e00ff */
[----:B------:R-:W-:Y:S02]  /*53f0*/  UISETP.NE.AND UP1, UPT, UR41, 0x1, UPT ;  /* 0x000000012900788c */ /* 0x000fe4000bf25270 */
[----:B------:R-:W-:Y:S01]  /*5400*/  UISETP.NE.AND UP2, UPT, UR40, 0x1, UPT ;  /* 0x000000012800788c */ /* 0x000fe2000bf45270 */
[----:B------:R-:W-:Y:S02]  /*5410*/  UMOV UR4, UR5 ;  /* 0x0000000500047c82 */ /* 0x000fe40008000000 */
[----:B---3--:R-:W-:Y:S03]  /*5420*/  USHF.R.U32.HI UR5, URZ, UR12, UR4 ;  /* 0x0000000cff057299 */ /* 0x008fe60008011604 */
[----:B------:R-:W-:Y:S02]  /*5430*/  UMOV UR4, UR7 ;  /* 0x0000000700047c82 */ /* 0x000fe40008000000 */
[----:B------:R-:W-:Y:S02]  /*5440*/  USHF.R.U32.HI UR7, URZ, UR49, UR4 ;  /* 0x00000031ff077299 */ /* 0x000fe40008011604 */
[----:B------:R-:W-:Y:S02]  /*5450*/  USEL UR4, UR52, UR5, !UP0 ;  /* 0x0000000534047287 */ /* 0x000fe4000c000000 */
[----:B------:R-:W-:Y:S01]  /*5460*/  USEL UR7, UR53, UR7, !UP1 ;  /* 0x0000000735077287 */ /* 0x000fe2000c800000 */
[----:B------:R-:W-:Y:S01]  /*5470*/  UMOV UR5, UR9 ;  /* 0x0000000900057c82 */ /* 0x000fe20008000000 */
[----:B------:R-:W-:Y:S02]  /*5480*/  UIMAD.WIDE.U32 UR8, UR4, UR42, URZ ;  /* 0x0000002a040872a5 */ /* 0x000fe4000f8e00ff */
[----:B------:R-:W-:Y:S03]  /*5490*/  USHF.R.U32.HI UR6, URZ, UR12, UR5 ;  /* 0x0000000cff067299 */ /* 0x000fe60008011605 */
[----:B------:R-:W-:Y:S01]  /*54a0*/  UMOV UR5, UR11 ;  /* 0x0000000b00057c82 */ /* 0x000fe20008000000 */
[----:B------:R-:W-:Y:S02]  /*54b0*/  UIMAD.WIDE.U32 UR10, UR7, UR42, URZ ;  /* 0x0000002a070a72a5 */ /* 0x000fe4000f8e00ff */
[----:B------:R-:W-:Y:S02]  /*54c0*/  USHF.R.U32.HI UR12, URZ, UR49, UR5 ;  /* 0x00000031ff0c7299 */ /* 0x000fe40008011605 */
[----:B------:R-:W-:Y:S01]  /*54d0*/  USEL UR6, UR37, UR6, !UP0 ;  /* 0x0000000625067287 */ /* 0x000fe2000c000000 */
[----:B------:R-:W-:Y:S02]  /*54e0*/  UMOV UR5, UR9 ;  /* 0x0000000900057c82 */ /* 0x000fe40008000000 */
[----:B------:R-:W-:Y:S01]  /*54f0*/  UMOV UR10, UR11 ;  /* 0x0000000b000a7c82 */ /* 0x000fe20008000000 */
[----:B------:R-:W-:Y:S02]  /*5500*/  @UP2 USHF.R.U32.HI UR4, URZ, UR43, UR5 ;  /* 0x0000002bff042299 */ /* 0x000fe40008011605 */
[----:B------:R-:W-:Y:S02]  /*5510*/  @UP2 USHF.R.U32.HI UR7, URZ, UR43, UR10 ;  /* 0x0000002bff072299 */ /* 0x000fe4000801160a */
[----:B------:R-:W-:Y:S02]  /*5520*/  UIMAD UR4, UR40, UR4, URZ ;  /* 0x00000004280472a4 */ /* 0x000fe4000f8e02ff */
[----:B------:R-:W-:Y:S02]  /*5530*/  UIMAD.WIDE.U32 UR10, UR6, UR42, URZ ;  /* 0x0000002a060a72a5 */ /* 0x000fe4000f8e00ff */
[----:B------:R-:W-:Y:S02]  /*5540*/  USEL UR5, UR38, UR12, !UP1 ;  /* 0x0000000c26057287 */ /* 0x000fe4000c800000 */
[----:B------:R-:W-:Y:S02]  /*5550*/  UIMAD UR8, UR40, UR7, URZ ;  /* 0x00000007280872a4 */ /* 0x000fe4000f8e02ff */
[----:B------:R-:W-:Y:S03]  /*5560*/  UISETP.GE.AND UP0, UPT, UR6, UR4, UPT ;  /* 0x000000040600728c */ /* 0x000fe6000bf06270 */
[----:B------:R-:W-:Y:S01]  /*5570*/  UMOV UR4, UR11 ;  /* 0x0000000b00047c82 */ /* 0x000fe20008000000 */
[----:B------:R-:W-:Y:S02]  /*5580*/  UISETP.GE.OR UP0, UPT, UR5, UR8, UP0 ;  /* 0x000000080500728c */ /* 0x000fe40008706670 */
[----:B------:R-:W-:Y:S02]  /*5590*/  USHF.R.U32.HI UR4, URZ, UR43, UR4 ;  /* 0x0000002bff047299 */ /* 0x000fe40008011604 */
[----:B------:R-:W-:Y:S02]  /*55a0*/  UIMAD.WIDE.U32 UR8, UR5, UR42, URZ ;  /* 0x0000002a050872a5 */ /* 0x000fe4000f8e00ff */
[----:B------:R-:W-:Y:S02]  /*55b0*/  USEL UR11, UR6, UR4, !UP2 ;  /* 0x00000004060b7287 */ /* 0x000fe4000d000000 */
[----:B------:R-:W-:Y:S02]  /*55c0*/  UIADD3 UR8, UPT, UPT, -UR5, URZ, URZ ;  /* 0x000000ff05087290 */ /* 0x000fe4000fffe1ff */
[----:B------:R-:W-:Y:S01]  /*55d0*/  UIADD3 UR10, UPT, UPT, -UR11, URZ, URZ ;  /* 0x000000ff0b0a7290 */ /* 0x000fe2000fffe1ff */
[----:B------:R-:W-:Y:S01]  /*55e0*/  @!UP0 UMOV UR4, UR9 ;  /* 0x0000000900048c82 */ /* 0x000fe20008000000 */
[----:B------:R-:W-:Y:S02]  /*55f0*/  UIADD3 UR9, UPT, UPT, -UR6, URZ, URZ ;  /* 0x000000ff06097290 */ /* 0x000fe4000fffe1ff */
[----:B------:R-:W-:Y:S02]  /*5600*/  @!UP0 USHF.R.U32.HI UR4, URZ, UR43, UR4 ;  /* 0x0000002bff048299 */ /* 0x000fe40008011604 */
[----:B------:R-:W-:Y:S02]  /*5610*/  UIMAD UR10, UR40, UR10, UR6 ;  /* 0x0000000a280a72a4 */ /* 0x000fe4000f8e0206 */
[----:B------:R-:W-:Y:S04]  /*5620*/  @!UP0 USEL UR4, UR5, UR4, !UP2 ;  /* 0x0000000405048287 */ /* 0x000fe8000d000000 */
[----:B------:R-:W-:Y:S02]  /*5630*/  @!UP0 UIMAD UR10, UR7, UR10, UR4 ;  /* 0x0000000a070a82a4 */ /* 0x000fe4000f8e0204 */
[----:B------:R-:W-:Y:S02]  /*5640*/  @!UP0 UIADD3 UR11, UPT, UPT, UR11, -UR4, URZ ;  /* 0x800000040b0b8290 */ /* 0x000fe4000fffe0ff */
[----:B------:R-:W-:Y:S02]  /*5650*/  UIMAD UR7, UR41, UR8, UR38 ;  /* 0x00000008290772a4 */ /* 0x000fe4000f8e0226 */
[----:B------:R-:W-:Y:S02]  /*5660*/  @!UP0 UIMAD UR6, UR11, UR40, UR5 ;  /* 0x000000280b0682a4 */ /* 0x000fe4000f8e0205 */
[----:B------:R-:W-:Y:S01]  /*5670*/  UIMAD UR4, UR50, UR9, UR37 ;  /* 0x00000009320472a4 */ /* 0x000fe2000f8e0225 */
[----:B------:R-:W-:Y:S02]  /*5680*/  @!UP0 UMOV UR5, UR10 ;  /* 0x0000000a00058c82 */ /* 0x000fe40008000000 */
[----:B------:R-:W-:Y:S02]  /*5690*/  UIMAD UR38, UR5, UR41, UR7 ;  /* 0x00000029052672a4 */ /* 0x000fe4000f8e0207 */
[----:B------:R-:W-:Y:S11]  /*56a0*/  UIMAD UR37, UR6, UR50, UR4 ;  /* 0x00000032062572a4 */ /* 0x000ff6000f8e0204 */
[----:B------:R-:W-:Y:S01]  /*56b0*/  @!UPT UIADD3 URZ, UPT, UPT, URZ, URZ, URZ ;  /* 0x000000fffffff290 */ /* 0x000fe2000fffe0ff */
.L_x_96:
[----:B-1----:R-:W-:Y:S01]  /*56c0*/  UISETP.NE.AND UP0, UPT, UR39, 0x1, UPT ;  /* 0x000000012700788c */ /* 0x002fe2000bf05270 */
[----:B------:R-:W-:Y:S10]  /*56d0*/  IADD3 R84, PT, PT, R84, 0x1, RZ ;  /* 0x0000000154547810 */ /* 0x000ff40007ffe0ff */
[----:B------:R-:W1:Y:S01]  /*56e0*/  @!UP0 LDCU.128 UR12, c[0x0][0xb10] ;  /* 0x00016200ff0c87ac */ /* 0x000e620008000c00 */
[----:B------:R-:W3:Y:S01]  /*56f0*/  @!UP0 LDCU UR5, c[0x0][0xb0c] ;  /* 0x00016180ff0587ac */ /* 0x000ee20008000800 */
[----:B------:R-:W4:Y:S01]  /*5700*/  @!UP0 LDCU UR10, c[0x0][0xb20] ;  /* 0x00016400ff0a87ac */ /* 0x000f220008000800 */
[----:B-1----:R-:W-:Y:S02]  /*5710*/  UIMAD.WIDE.U32 UR8, UR38, UR12, URZ ;  /* 0x0000000c260872a5 */ /* 0x002fe4000f8e00ff */
[----:B------:R-:W-:Y:S02]  /*5720*/  UIMAD.WIDE.U32 UR6, UR37, UR15, URZ ;  /* 0x0000000f250672a5 */ /* 0x000fe4000f8e00ff */
[----:B------:R-:W-:Y:S03]  /*5730*/  @!UP0 UISETP.NE.AND UP1, UPT, UR14, 0x1, UPT ;  /* 0x000000010e00888c */ /* 0x000fe6000bf25270 */
[----:B------:R-:W-:Y:S01]  /*5740*/  @!UP0 UMOV UR4, UR9 ;  /* 0x0000000900048c82 */ /* 0x000fe20008000000 */
[----:B---3--:R-:W-:Y:S02]  /*5750*/  @!UP0 UISETP.NE.AND UP2, UPT, UR5, 0x1, UPT ;  /* 0x000000010500888c */ /* 0x008fe4000bf45270 */
[----:B------:R-:W-:Y:S01]  /*5760*/  @!UP0 USHF.R.U32.HI UR4, URZ, UR13, UR4 ;  /* 0x0000000dff048299 */ /* 0x000fe20008011604 */
[----:B------:R-:W-:Y:S02]  /*5770*/  @!UP0 UMOV UR6, UR7 ;  /* 0x0000000700068c82 */ /* 0x000fe40008000000 */
[----:B----4-:R-:W-:Y:S02]  /*5780*/  @!UP0 USHF.R.U32.HI UR6, URZ, UR10, UR6 ;  /* 0x0000000aff068299 */ /* 0x010fe40008011606 */
[----:B------:R-:W-:Y:S02]  /*5790*/  @!UP0 USEL UR7, UR38, UR4, !UP2 ;  /* 0x0000000426078287 */ /* 0x000fe4000d000000 */
[----:B------:R-:W-:Y:S04]  /*57a0*/  @!UP0 USEL UR6, UR37, UR6, !UP1 ;  /* 0x0000000625068287 */ /* 0x000fe8000c800000 */
[----:B------:R-:W-:Y:S02]  /*57b0*/  @!UP0 UIADD3 UR4, UPT, UPT, -UR7, UR6, URZ ;  /* 0x0000000607048290 */ /* 0x000fe4000fffe1ff */
[----:B------:R-:W-:Y:S02]  /*57c0*/  @!UP0 UIADD3 UR6, UPT, UPT, UR7, -UR6, URZ ;  /* 0x8000000607068290 */ /* 0x000fe4000fffe0ff */
[----:B------:R-:W-:Y:S02]  /*57d0*/  @!UP0 UIMAD UR38, UR4, UR5, UR38 ;  /* 0x00000005042682a4 */ /* 0x000fe4000f8e0226 */
[----:B------:R-:W-:Y:S02]  /*57e0*/  @!UP0 UIMAD UR37, UR6, UR14, UR37 ;  /* 0x0000000e062582a4 */ /* 0x000fe4000f8e0225 */
[----:B------:R-:W-:Y:S09]  /*57f0*/  ULOP3.LUT UP0, URZ, UR56, 0x1b0, URZ, 0xc0, !UPT ;  /* 0x000001b038ff7892 */ /* 0x000ff2000f80c0ff */
[----:B------:R-:W-:Y:S05]  /*5800*/  BRA.U !UP0, `(.L_x_97) ;  /* 0x0000000108407547 */ /* 0x000fea000b800000 */
[----:B------:R-:W1:Y:S01]  /*5810*/  LDCU.64 UR8, c[0x4][0x80] ;  /* 0x01001000ff0877ac */ /* 0x000e620008000a00 */
[----:B------:R-:W-:Y:S01]  /*5820*/  MOV R3, 0x0 ;  /* 0x0000000000037802 */ /* 0x000fe20000000f00 */
[----:B------:R-:W-:Y:S02]  /*5830*/  HFMA2 R12, -RZ, RZ, 0, 5.9604644775390625e-08 ;  /* 0x00000001ff0c7431 */ /* 0x000fe400000001ff */
[----:B------:R-:W-:Y:S02]  /*5840*/  IMAD.MOV.U32 R8, RZ, RZ, 0x70 ;  /* 0x00000070ff087424 */ /* 0x000fe400078e00ff */
[----:B------:R-:W-:Y:S01]  /*5850*/  IMAD.MOV.U32 R13, RZ, RZ, RZ ;  /* 0x000000ffff0d7224 */ /* 0x000fe200078e00ff */
[----:B------:R-:W3:Y:S01]  /*5860*/  LDCU.64 UR6, c[0x4][0x88] ;  /* 0x01001100ff0677ac */ /* 0x000ee20008000a00 */
[----:B------:R-:W4:Y:S01]  /*5870*/  LDC.64 R2, c[0x4][R3] ;  /* 0x0100000003027b82 */ /* 0x000f220000000a00 */
[----:B------:R-:W2:Y:S01]  /*5880*/  LDCU.64 UR4, c[0x4][0x8] ;  /* 0x01000100ff0477ac */ /* 0x000ea20008000a00 */
[----:B-1----:R-:W-:Y:S01]  /*5890*/  MOV R5, UR9 ;  /* 0x0000000900057c02 */ /* 0x002fe20008000f00 */
[----:B------:R-:W-:Y:S01]  /*58a0*/  IMAD.U32 R4, RZ, RZ, UR8 ;  /* 0x00000008ff047e24 */ /* 0x000fe2000f8e00ff */
[----:B---3--:R-:W-:Y:S01]  /*58b0*/  MOV R7, UR7 ;  /* 0x0000000700077c02 */ /* 0x008fe20008000f00 */
[----:B------:R-:W-:Y:S01]  /*58c0*/  IMAD.U32 R6, RZ, RZ, UR6 ;  /* 0x00000006ff067e24 */ /* 0x000fe2000f8e00ff */
[----:B--2---:R-:W-:Y:S01]  /*58d0*/  MOV R11, UR5 ;  /* 0x00000005000b7c02 */ /* 0x004fe20008000f00 */
[----:B------:R-:W-:Y:S02]  /*58e0*/  IMAD.U32 R10, RZ, RZ, UR4 ;  /* 0x00000004ff0a7e24 */ /* 0x000fe4000f8e00ff */
[----:B------:R-:W-:Y:S07]  /*58f0*/  LEPC R20, `(.L_x_97) ;  /* 0x000000001014794e */ /* 0x000fee0000000000 */
[----:B----45:R-:W-:Y:S05]  /*5900*/  CALL.ABS.NOINC R2 ;  /* 0x0000000002007343 */ /* 0x030fea0003c00000 */
.L_x_97:
[----:B------:R-:W-:Y:S01]  /*5910*/  LOP3.LUT P0, RZ, R88, 0x1b0, RZ, 0xc0, !PT ;  /* 0x000001b058ff7812 */ /* 0x000fe2000780c0ff */
[----:B------:R-:W-:Y:S11]  /*5920*/  BSSY.RECONVERGENT B6, `(.L_x_98) ;  /* 0x0000013000067945 */ /* 0x000ff60003800200 */
[----:B------:R-:W-:Y:S01]  /*5930*/  @!UPT UIADD3 URZ, UPT, UPT, URZ, URZ, URZ ;  /* 0x000000fffffff290 */ /* 0x000fe2000fffe0ff */
[----:B------:R-:W-:Y:S05]  /*5940*/  @!P0 BRA `(.L_x_99) ;  /* 0x0000000000408947 */ /* 0x000fea0003800000 */
        /* <DEDUP_REMOVED lines=16> */
.L_x_99:
[----:B------:R-:W-:Y:S05]  /*5a50*/  BSYNC.RECONVERGENT B6 ;  /* 0x0000000000067941 */ /* 0x000fea0003800200 */
.L_x_98:
[----:B------:R-:W-:Y:S01]  /*5a60*/  ISETP.NE.U32.AND P3, PT, R76, RZ, PT ;  /* 0x000000ff4c00720c */ /* 0x000fe20003f65070 */
[----:B------:R-:W-:Y:S01]  /*5a70*/  UISETP.NE.AND UP1, UPT, UR61, URZ, UPT ;  /* 0x000000ff3d00728c */ /* 0x000fe2000bf25270 */
[----:B------:R-:W-:Y:S02]  /*5a80*/  ISETP.NE.U32.AND P4, PT, R72, RZ, PT ;  /* 0x000000ff4800720c */ /* 0x000fe40003f85070 */
[----:B------:R-:W-:Y:S02]  /*5a90*/  ISETP.NE.AND.EX P3, PT, R77, RZ, PT, P3 ;  /* 0x000000ff4d00720c */ /* 0x000fe40003f65330 */
[----:B------:R-:W-:Y:S02]  /*5aa0*/  PLOP3.LUT P1, PT, PT, PT, PT, 0x8, 0x80 ;  /* 0x000000000080781c */ /* 0x000fe40003f2e170 */
[----:B------:R-:W-:Y:S02]  /*5ab0*/  PLOP3.LUT P0, PT, PT, PT, UP1, 0x80, 0x8 ;  /* 0x000000000008781c */ /* 0x000fe40003f0f018 */
[----:B------:R-:W-:Y:S02]  /*5ac0*/  ISETP.NE.AND.EX P4, PT, R73, RZ, PT, P4 ;  /* 0x000000ff4900720c */ /* 0x000fe40003f85340 */
[----:B------:R-:W1:Y:S09]  /*5ad0*/  @UP1 LDCU.64 UR4, c[0x0][0x888] ;  /* 0x00011100ff0417ac */ /* 0x000e720008000a00 */
[----:B------:R-:W-:Y:S01]  /*5ae0*/  @P0 PLOP3.LUT P1, PT, P3, PT, PT, 0x80, 0x8 ;  /* 0x000000000008081c */ /* 0x000fe20001f2f070 */
[----:B-1----:R-:W-:Y:S04]  /*5af0*/  @UP1 UISETP.NE.U32.AND UP0, UPT, UR4, URZ, UPT ;  /* 0x000000ff0400128c */ /* 0x002fe8000bf05070 */
[----:B------:R-:W-:Y:S04]  /*5b00*/  @UP1 UISETP.NE.AND.EX UP0, UPT, UR5, URZ, UPT, UP0 ;  /* 0x000000ff0500128c */ /* 0x000fe8000bf05300 */
[----:B------:R-:W-:Y:S01]  /*5b10*/  @UP1 USEL UR4, URZ, 0xffffffff, UP0 ;  /* 0xffffffffff041887 */ /* 0x000fe20008000000 */
[----:B------:R-:W-:Y:S11]  /*5b20*/  @!P3 BRA `(.L_x_100) ;  /* 0x000000000030b947 */ /* 0x000ff60003800000 */
[----:B------:R-:W-:Y:S01]  /*5b30*/  ISETP.NE.U32.AND P2, PT, R74, RZ, PT ;  /* 0x000000ff4a00720c */ /* 0x000fe20003f45070 */
[----:B------:R-:W1:Y:S01]  /*5b40*/  LDCU.64 UR6, c[0x0][0x358] ;  /* 0x00006b00ff0677ac */ /* 0x000e620008000a00 */
[----:B------:R-:W-:Y:S02]  /*5b50*/  IMAD.MOV.U32 R81, RZ, RZ, 0x1 ;  /* 0x00000001ff517424 */ /* 0x000fe400078e00ff */
[----:B------:R-:W-:Y:S11]  /*5b60*/  ISETP.NE.AND.EX P2, PT, R75, RZ, PT, P2 ;  /* 0x000000ff4b00720c */ /* 0x000ff60003f45320 */
[----:B------:R-:W-:Y:S02]  /*5b70*/  @!UPT UIADD3 URZ, UPT, UPT, URZ, URZ, URZ ;  /* 0x000000fffffff290 */ /* 0x000fe4000fffe0ff */
[----:B------:R-:W3:Y:S01]  /*5b80*/  @P2 LDC.64 R2, c[0x0][0x888] ;  /* 0x00022200ff022b82 */ /* 0x000ee20000000a00 */
[----:B--2---:R-:W-:Y:S04]  /*5b90*/  @P2 IMAD R0, R76, UR36, RZ ;  /* 0x000000244c002c24 */ /* 0x004fe8000f8e02ff */
[----:B---3--:R-:W-:Y:S04]  /*5ba0*/  @P2 IMAD.WIDE R2, R0, 0x4, R2 ;  /* 0x0000000400022825 */ /* 0x008fe800078e0202 */
[----:B------:R-:W-:Y:S01]  /*5bb0*/  HFMA2 R0, -RZ, RZ, 0, 5.9604644775390625e-08 ;  /* 0x00000001ff007431 */ /* 0x000fe200000001ff */
[----:B-1---5:R1:W5:Y:S04]  /*5bc0*/  @P2 LDG.E R40, desc[UR6][R2.64] ;  /* 0x0000000602282981 */ /* 0x022368000c1e1900 */
[----:B------:R-:W-:Y:S01]  /*5bd0*/  @!P2 PRMT R81, R0, 0x7610, R81 ;  /* 0x000076100051a816 */ /* 0x000fe20000000051 */
[----:B-1----:R-:W3:Y:S06]  /*5be0*/  @!P2 LDC R40, c[0x0][0x880] ;  /* 0x00022000ff28ab82 */ /* 0x002eec0000000800 */
.L_x_100:
[----:B------:R-:W-:Y:S05]  /*5bf0*/  @!P4 BRA `(.L_x_101) ;  /* 0x000000000024c947 */ /* 0x000fea0003800000 */
[----:B------:R-:W-:Y:S01]  /*5c00*/  ISETP.NE.U32.AND P2, PT, R70, RZ, PT ;  /* 0x000000ff4600720c */ /* 0x000fe20003f45070 */
[----:B------:R-:W1:Y:S03]  /*5c10*/  LDCU.64 UR6, c[0x0][0x358] ;  /* 0x00006b00ff0677ac */ /* 0x000e660008000a00 */
[----:B------:R-:W-:Y:S11]  /*5c20*/  ISETP.NE.AND.EX P2, PT, R71, RZ, PT, P2 ;  /* 0x000000ff4700720c */ /* 0x000ff60003f45320 */
[----:B------:R-:W-:Y:S02]  /*5c30*/  @!UPT UIADD3 URZ, UPT, UPT, URZ, URZ, URZ ;  /* 0x000000fffffff290 */ /* 0x000fe4000fffe0ff */
[----:B------:R-:W4:Y:S01]  /*5c40*/  @P2 LDC.64 R2, c[0x0][0x8a8] ;  /* 0x00022a00ff022b82 */ /* 0x000f220000000a00 */
[----:B--2---:R-:W-:Y:S04]  /*5c50*/  @P2 IMAD R0, R72, UR36, RZ ;  /* 0x0000002448002c24 */ /* 0x004fe8000f8e02ff */
[----:B----4-:R-:W-:Y:S05]  /*5c60*/  @P2 IMAD.WIDE R2, R0, 0x4, R2 ;  /* 0x0000000400022825 */ /* 0x010fea00078e0202 */
[----:B-1---5:R1:W5:Y:S02]  /*5c70*/  @P2 LDG.E R38, desc[UR6][R2.64] ;  /* 0x0000000602262981 */ /* 0x022364000c1e1900 */
[----:B-1----:R-:W4:Y:S02]  /*5c80*/  @!P2 LDC R38, c[0x0][0x8a0] ;  /* 0x00022800ff26ab82 */ /* 0x002f240000000800 */
.L_x_101:
[----:B---3-5:R-:W-:Y:S01]  /*5c90*/  @P0 ISETP.NE.AND P4, PT, R40, RZ, PT ;  /* 0x000000ff2800020c */ /* 0x028fe20003f85270 */
[----:B--2---:R-:W-:Y:S01]  /*5ca0*/  IMAD.U32 R0, RZ, RZ, UR4 ;  /* 0x00000004ff007e24 */ /* 0x004fe2000f8e00ff */
[----:B------:R-:W-:Y:S01]  /*5cb0*/  @P0 LOP3.LUT P2, RZ, R81, 0xff, RZ, 0xc0, !PT ;  /* 0x000000ff51ff0812 */ /* 0x000fe2000784c0ff */
[----:B------:R-:W-:Y:S01]  /*5cc0*/  BSSY B1, `(.L_x_102) ;  /* 0x0000034000017945 */ /* 0x000fe20003800000 */
[----:B------:R-:W-:Y:S02]  /*5cd0*/  @P0 SEL R2, RZ, 0xffffffff, P4 ;  /* 0xffffffffff020807 */ /* 0x000fe40002000000 */
[----:B------:R-:W-:Y:S02]  /*5ce0*/  CS2R R50, SRZ ;  /* 0x0000000000327805 */ /* 0x000fe4000001ff00 */
[----:B------:R-:W-:Y:S02]  /*5cf0*/  LEA R83, R36, UR44, 0x3 ;  /* 0x0000002c24537c11 */ /* 0x000fe4000f8e18ff */
[----:B------:R-:W-:Y:S02]  /*5d00*/  CS2R R48, SRZ ;  /* 0x0000000000307805 */ /* 0x000fe4000001ff00 */
[----:B------:R-:W-:Y:S02]  /*5d10*/  @P1 SEL R2, R0, R2, !P2 ;  /* 0x0000000200021207 */ /* 0x000fe40005000000 */
[----:B------:R-:W-:Y:S02]  /*5d20*/  CS2R R46, SRZ ;  /* 0x00000000002e7805 */ /* 0x000fe4000001ff00 */
[----:B------:R-:W-:Y:S02]  /*5d30*/  SHF.L.U32 R4, R87, 0x1f, RZ ;  /* 0x0000001f57047819 */ /* 0x000fe400000006ff */
[----:B------:R-:W-:Y:S02]  /*5d40*/  CS2R R44, SRZ ;  /* 0x00000000002c7805 */ /* 0x000fe4000001ff00 */
[----:B------:R-:W-:Y:S02]  /*5d50*/  @P0 LOP3.LUT R2, R2, 0x1, RZ, 0xc0, !PT ;  /* 0x0000000102020812 */ /* 0x000fe400078ec0ff */
[----:B------:R-:W-:Y:S02]  /*5d60*/  PLOP3.LUT P5, PT, PT, PT, PT, 0x8, 0x80 ;  /* 0x000000000080781c */ /* 0x000fe40003fae170 */
[----:B------:R-:W-:Y:S01]  /*5d70*/  ISETP.NE.U32.OR P1, PT, R2, 0x1, !P0 ;  /* 0x000000010200780c */ /* 0x000fe20004725470 */
[----:B------:R-:W-:Y:S11]  /*5d80*/  IMAD R2, R36, 0x20, R37 ;  /* 0x0000002024027824 */ /* 0x000ff600078e0225 */
[----:B------:R-:W-:Y:S01]  /*5d90*/  @!UPT UIADD3 URZ, UPT, UPT, URZ, URZ, URZ ;  /* 0x000000fffffff290 */ /* 0x000fe2000fffe0ff */
[----:B------:R-:W-:Y:S04]  /*5da0*/  @P1 SHF.L.U32 R0, R85, 0x1f, RZ ;  /* 0x0000001f55001819 */ /* 0x000fe800000006ff */
[----:B------:R-:W1:Y:S01]  /*5db0*/  @P1 SYNCS.PHASECHK.TRANS64.TRYWAIT P0, [UR44+0x40], R0 ;  /* 0x00004000ff0015a7 */ /* 0x000e62000800112c */
[----:B------:R2:W3:Y:S01]  /*5dc0*/  SYNCS.PHASECHK.TRANS64.TRYWAIT P4, [R83+URZ+0x80], R4 ;  /* 0x00008004530075a7 */ /* 0x0004e200080811ff */
[----:B-1----:R-:W-:Y:S01]  /*5dd0*/  @P1 PLOP3.LUT P5, PT, P0, PT, PT, 0x8, 0x80 ;  /* 0x000000000080181c */ /* 0x002fe200007ae170 */
[----:B------:R-:W-:Y:S01]  /*5de0*/  @!UPT UIADD3 URZ, UPT, UPT, URZ, URZ, URZ ;  /* 0x000000fffffff290 */ /* 0x000fe2000fffe0ff */
[----:B--23--:R-:W-:Y:S11]  /*5df0*/  @!P1 BRA `(.L_x_103) ;  /* 0x0000000000809947 */ /* 0x00cff60003800000 */
[----:B------:R-:W-:Y:S01]  /*5e00*/  ISETP.NE.U32.AND P0, PT, RZ, UR58, PT ;  /* 0x0000003aff007c0c */ /* 0x000fe2000bf05070 */
[----:B------:R-:W-:Y:S01]  /*5e10*/  BSSY B0, `(.L_x_104) ;  /* 0x0000012000007945 */ /* 0x000fe20003800000 */
[----:B------:R-:W-:Y:S02]  /*5e20*/  ISETP.NE.AND P2, PT, R40, RZ, PT ;  /* 0x000000ff2800720c */ /* 0x000fe40003f45270 */
[----:B------:R-:W-:Y:S02]  /*5e30*/  CS2R R46, SRZ ;  /* 0x00000000002e7805 */ /* 0x000fe4000001ff00 */
[----:B------:R-:W-:Y:S02]  /*5e40*/  ISETP.NE.AND.EX P0, PT, RZ, UR59, PT, P0 ;  /* 0x0000003bff007c0c */ /* 0x000fe4000bf05300 */
[----:B------:R-:W-:Y:S02]  /*5e50*/  CS2R R44, SRZ ;  /* 0x00000000002c7805 */ /* 0x000fe4000001ff00 */
[----:B------:R-:W-:Y:S02]  /*5e60*/  LOP3.LUT P1, RZ, R81, 0xff, RZ, 0xc0, !PT ;  /* 0x000000ff51ff7812 */ /* 0x000fe4000782c0ff */
[----:B------:R-:W-:Y:S02]  /*5e70*/  CS2R R50, SRZ ;  /* 0x0000000000327805 */ /* 0x000fe4000001ff00 */
[----:B------:R-:W-:Y:S02]  /*5e80*/  SEL R0, RZ, 0xffffffff, P2 ;  /* 0xffffffffff007807 */ /* 0x000fe40001000000 */
[----:B------:R-:W-:Y:S02]  /*5e90*/  CS2R R48, SRZ ;  /* 0x0000000000307805 */ /* 0x000fe4000001ff00 */
[----:B------:R-:W-:Y:S04]  /*5ea0*/  SEL R3, RZ, 0xffffffff, P0 ;  /* 0xffffffffff037807 */ /* 0x000fe80000000000 */
[----:B------:R-:W-:Y:S04]  /*5eb0*/  @P3 SEL R0, R3, R0, !P1 ;  /* 0x0000000003003207 */ /* 0x000fe80004800000 */
[----:B------:R-:W-:Y:S04]  /*5ec0*/  LOP3.LUT R0, R0, 0x1, RZ, 0xc0, !PT ;  /* 0x0000000100007812 */ /* 0x000fe800078ec0ff */
[----:B------:R-:W-:Y:S01]  /*5ed0*/  ISETP.NE.U32.AND P0, PT, R0, 0x1, PT ;  /* 0x000000010000780c */ /* 0x000fe20003f05070 */
[----:B------:R-:W-:Y:S01]  /*5ee0*/  @!UPT UIADD3 URZ, UPT, UPT, URZ, URZ, URZ ;  /* 0x000000fffffff290 */ /* 0x000fe2000fffe0ff */
[----:B------:R-:W-:Y:S11]  /*5ef0*/  @!P5 BRA `(.L_x_105) ;  /* 0x00000000000cd947 */ /* 0x000ff60003800000 */
[----:B------:R-:W-:Y:S04]  /*5f00*/  SHF.L.U32 R3, R85, 0x1f, RZ ;  /* 0x0000001f55037819 */ /* 0x000fe800000006ff */
[----:B------:R-:W1:Y:S02]  /*5f10*/  SYNCS.PHASECHK.TRANS64.TRYWAIT P1, [UR44+0x40], R3 ;  /* 0x00004003ff0075a7 */ /* 0x000e64000802112c */
[----:B-1----:R-:W-:Y:S05]  /*5f20*/  @!P1 BRA `(.L_x_106) ;  /* 0x0000001400b89947 */ /* 0x002fea0003800000 */
.L_x_105:
[----:B------:R-:W-:Y:S05]  /*5f30*/  BSYNC B0 ;  /* 0x0000000000007941 */ /* 0x000fea0003800000 */
.L_x_104:
[----:B------:R2:W3:Y:S01]  /*5f40*/  @P0 LDS.128 R44, [R80+UR44+0x200] ;  /* 0x0002002c502c0984 */ /* 0x0004e20008000c00 */
[----:B------:R-:W-:Y:S01]  /*5f50*/  UIADD3 UR4, UPT, UPT, UR44, 0x48, URZ ;  /* 0x000000482c047890 */ /* 0x000fe2000fffe0ff */
[----:B------:R-:W-:Y:S02]  /*5f60*/  LOP3.LUT R85, R85, 0x1, RZ, 0x3c, !PT ;  /* 0x0000000155557812 */ /* 0x000fe400078e3cff */
[----:B------:R2:W1:Y:S01]  /*5f70*/  @P0 LDS.128 R48, [R79+0x10] ;  /* 0x000010004f300984 */ /* 0x0004620000000c00 */
[----:B------:R-:W-:Y:S01]  /*5f80*/  UPRMT UR4, UR55, 0x654, UR4 ;  /* 0x0000065437047896 */ /* 0x000fe20008000004 */
[----:B------:R-:W-:Y:S01]  /*5f90*/  @!PT LDS RZ, [RZ] ;  /* 0x00000000fffff984 */ /* 0x000fe20000000800 */
[----:B------:R-:W-:Y:S01]  /*5fa0*/  @!PT LDS RZ, [RZ] ;  /* 0x00000000fffff984 */ /* 0x000fe20000000800 */
[----:B------:R-:W-:Y:S01]  /*5fb0*/  @!PT LDS RZ, [RZ] ;  /* 0x00000000fffff984 */ /* 0x000fe20000000800 */
[----:B------:R-:W-:Y:S01]  /*5fc0*/  @!PT LDS RZ, [RZ] ;  /* 0x00000000fffff984 */ /* 0x000fe20000000800 */
[----:B------:R5:W-:Y:S06]  /*5fd0*/  MEMBAR.ALL.CTA ;  /* 0x0000000000007992 */ /* 0x000bec0000008000 */
[----:B-----5:R-:W5:Y:S02]  /*5fe0*/  FENCE.VIEW.ASYNC.S ;  /* 0x00000000000073c6 */ /* 0x020f640000000000 */
[----:B-----5:R-:W-:Y:S03]  /*5ff0*/  SYNCS.ARRIVE.TRANS64.RED.A1T0 RZ, [UR4], RZ ;  /* 0x000000ffffff79a7 */ /* 0x020fe60008100404 */
.L_x_103:
[----:B------:R-:W-:Y:S05]  /*6000*/  BSYNC B1 ;  /* 0x0000000000017941 */ /* 0x000fea0003800000 */
.L_x_102:
[----:B-1----:R-:W-:Y:S04]  /*6010*/  SHF.R.U32.HI R0, RZ, 0x15, R2 ;  /* 0x00000015ff007819 */ /* 0x002fe80000011602 */
[----:B------:R-:W-:Y:S01]  /*6020*/  LOP3.LUT P0, RZ, R0, 0x3, R82, 0x48, !PT ;  /* 0x0000000300ff7812 */ /* 0x000fe20007804852 */
[----:B------:R-:W-:Y:S01]  /*6030*/  @!UPT UIADD3 URZ, UPT, UPT, URZ, URZ, URZ ;  /* 0x000000fffffff290 */ /* 0x000fe2000fffe0ff */
[----:B------:R-:W-:Y:S11]  /*6040*/  @P4 BRA `(.L_x_107) ;  /* 0x0000000000084947 */ /* 0x000ff60003800000 */
[----:B------:R-:W1:Y:S02]  /*6050*/  SYNCS.PHASECHK.TRANS64.TRYWAIT P1, [R83+URZ+0x80], R4 ;  /* 0x00008004530075a7 */ /* 0x000e6400080211ff */
[----:B-1----:R-:W-:Y:S05]  /*6060*/  @!P1 BRA `(.L_x_108) ;  /* 0x0000001400809947 */ /* 0x002fea0003800000 */
.L_x_107:
[----:B------:R-:W-:Y:S05]  /*6070*/  @!P0 BRA `(.L_x_109) ;  /* 0x0000000000408947 */ /* 0x000fea0003800000 */
[----:B------:R-:W1:Y:S01]  /*6080*/  LDCU.64 UR8, c[0x4][0x70] ;  /* 0x01000e00ff0877ac */ /* 0x000e620008000a00 */
[----:B------:R-:W-:Y:S01]  /*6090*/  MOV R15, 0x0 ;  /* 0x00000000000f7802 */ /* 0x000fe20000000f00 */
[----:B------:R-:W-:Y:S02]  /*60a0*/  HFMA2 R12, -RZ, RZ, 0, 5.9604644775390625e-08 ;  /* 0x00000001ff0c7431 */ /* 0x000fe400000001ff */
[----:B------:R-:W-:Y:S02]  /*60b0*/  IMAD.MOV.U32 R8, RZ, RZ, 0x192 ;  /* 0x00000192ff087424 */ /* 0x000fe400078e00ff */
[----:B------:R-:W-:Y:S01]  /*60c0*/  IMAD.MOV.U32 R13, RZ, RZ, RZ ;  /* 0x000000ffff0d7224 */ /* 0x000fe200078e00ff */
[----:B------:R-:W5:Y:S01]  /*60d0*/  LDCU.64 UR6, c[0x4][0x78] ;  /* 0x01000f00ff0677ac */ /* 0x000f620008000a00 */
[----:B------:R-:W2:Y:S01]  /*60e0*/  LDC.64 R14, c[0x4][R15] ;  /* 0x010000000f0e7b82 */ /* 0x000ea20000000a00 */
[----:B------:R-:W3:Y:S01]  /*60f0*/  LDCU.64 UR4, c[0x4][0x10] ;  /* 0x01000200ff0477ac */ /* 0x000ee20008000a00 */
[----:B-1----:R-:W-:Y:S01]  /*6100*/  MOV R5, UR9 ;  /* 0x0000000900057c02 */ /* 0x002fe20008000f00 */
[----:B------:R-:W-:Y:S01]  /*6110*/  IMAD.U32 R4, RZ, RZ, UR8 ;  /* 0x00000008ff047e24 */ /* 0x000fe2000f8e00ff */
[----:B-----5:R-:W-:Y:S01]  /*6120*/  MOV R7, UR7 ;  /* 0x0000000700077c02 */ /* 0x020fe20008000f00 */
[----:B------:R-:W-:Y:S01]  /*6130*/  IMAD.U32 R6, RZ, RZ, UR6 ;  /* 0x00000006ff067e24 */ /* 0x000fe2000f8e00ff */
[----:B---3--:R-:W-:Y:S01]  /*6140*/  MOV R11, UR5 ;  /* 0x00000005000b7c02 */ /* 0x008fe20008000f00 */
[----:B------:R-:W-:Y:S02]  /*6150*/  IMAD.U32 R10, RZ, RZ, UR4 ;  /* 0x00000004ff0a7e24 */ /* 0x000fe4000f8e00ff */
[----:B------:R-:W-:Y:S07]  /*6160*/  LEPC R20, `(.L_x_109) ;  /* 0x000000001014794e */ /* 0x000fee0000000000 */
[----:B--2-4-:R-:W-:Y:S05]  /*6170*/  CALL.ABS.NOINC R14 ;  /* 0x000000000e007343 */ /* 0x014fea0003c00000 */
.L_x_109:
[----:B------:R-:W-:Y:S01]  /*6180*/  LOP3.LUT P0, RZ, R78, 0x60, RZ, 0xc0, !PT ;  /* 0x000000604eff7812 */ /* 0x000fe2000780c0ff */
[----:B------:R-:W-:Y:S05]  /*6190*/  WARPSYNC.ALL ;  /* 0x0000000000007948 */ /* 0x000fea0003800000 */
[----:B------:R-:W-:Y:S01]  /*61a0*/  R2UR UR4, R2 ;  /* 0x00000000020472ca */ /* 0x000fe200000e0000 */
[----:B---3--:R-:W-:Y:S01]  /*61b0*/  IMAD.U32 R64, R46, 0x10000, RZ ;  /* 0x000100002e407824 */ /* 0x008fe200078e00ff */
[----:B------:R-:W-:Y:S01]  /*61c0*/  SHF.L.U32 R41, R44, 0x10, RZ ;  /* 0x000000102c297819 */ /* 0x000fe200000006ff */
[----:B------:R-:W-:Y:S01]  /*61d0*/  IMAD.U32 R63, R48, 0x10000, RZ ;  /* 0x00010000303f7824 */ /* 0x000fe200078e00ff */
[----:B------:R-:W-:Y:S01]  /*61e0*/  PRMT R39, R44, 0x8880, RZ ;  /* 0x000088802c277816 */ /* 0x000fe200000000ff */
[----:B------:R-:W-:Y:S01]  /*61f0*/  IMAD.U32 R53, R50, 0x10000, RZ ;  /* 0x0001000032357824 */ /* 0x000fe200078e00ff */
[----:B------:R-:W-:Y:S01]  /*6200*/  SHF.L.U32 R42, R44, 0x8, RZ ;  /* 0x000000082c2a7819 */ /* 0x000fe200000006ff */
[----:B------:R-:W-:Y:S01]  /*6210*/  BSSY.RECONVERGENT B0, `(.L_x_110) ;  /* 0x000009e000007945 */ /* 0x000fe20003800200 */
[----:B------:R-:W-:Y:S02]  /*6220*/  SHF.R.S32.HI R41, RZ, 0x18, R41 ;  /* 0x00000018ff297819 */ /* 0x000fe40000011429 */
[----:B------:R-:W-:Y:S02]  /*6230*/  SHF.R.S32.HI R42, RZ, 0x18, R42 ;  /* 0x00000018ff2a7819 */ /* 0x000fe4000001142a */
[----:B------:R-:W-:Y:S01]  /*6240*/  SHF.R.S32.HI R43, RZ, 0x18, R44 ;  /* 0x00000018ff2b7819 */ /* 0x000fe2000001142c */
[----:B------:R-:W1:Y:S01]  /*6250*/  LDTM.x32 R4, tmem[UR4] ;  /* 0x00000004000479ee */ /* 0x000e6200082c0000 */
[----:B------:R-:W-:Y:S01]  /*6260*/  NOP ;  /* 0x0000000000007918 */ /* 0x000fe20000000000 */
[----:B------:R-:W-:Y:S02]  /*6270*/  IADD3 R83, PT, PT, R83, 0xa0, RZ ;  /* 0x000000a053537810 */ /* 0x000fe40007ffe0ff */
[----:B------:R-:W-:Y:S02]  /*6280*/  PRMT R69, R45, 0x8880, RZ ;  /* 0x000088802d457816 */ /* 0x000fe400000000ff */
[----:B------:R-:W-:Y:S02]  /*6290*/  LOP3.LUT R83, R83, 0xfefffff8, RZ, 0xc0, !PT ;  /* 0xfefffff853537812 */ /* 0x000fe400078ec0ff */
[----:B------:R-:W-:Y:S02]  /*62a0*/  SHF.L.U32 R68, R45, 0x10, RZ ;  /* 0x000000102d447819 */ /* 0x000fe400000006ff */
[----:B-1----:R1:W-:Y:S01]  /*62b0*/  SYNCS.ARRIVE.TRANS64.RED.A1T0 RZ, [R83+URZ], RZ ;  /* 0x000000ff53ff79a7 */ /* 0x0023e200081004ff */
[----:B------:R-:W-:Y:S02]  /*62c0*/  SHF.R.S32.HI R44, RZ, 0x18, R45 ;  /* 0x00000018ff2c7819 */ /* 0x000fe4000001142d */
[----:B------:R-:W-:Y:S02]  /*62d0*/  PRMT R66, R46, 0x8880, RZ ;  /* 0x000088802e427816 */ /* 0x000fe400000000ff */
[C---:B------:R-:W-:Y:S02]  /*62e0*/  PRMT R60, R47.reuse, 0x8880, RZ ;  /* 0x000088802f3c7816 */ /* 0x040fe400000000ff */
[C---:B------:R-:W-:Y:S02]  /*62f0*/  SHF.L.U32 R59, R47.reuse, 0x10, RZ ;  /* 0x000000102f3b7819 */ /* 0x040fe400000006ff */
[----:B------:R-:W-:Y:S02]  /*6300*/  SHF.L.U32 R58, R47, 0x8, RZ ;  /* 0x000000082f3a7819 */ /* 0x000fe400000006ff */
[C---:B------:R-:W-:Y:S02]  /*6310*/  PRMT R65, R48.reuse, 0x8880, RZ ;  /* 0x0000888030417816 */ /* 0x040fe400000000ff */
[----:B------:R-:W-:Y:S01]  /*6320*/  SHF.L.U32 R62, R48, 0x8, RZ ;  /* 0x00000008303e7819 */ /* 0x000fe200000006ff */
[C---:B----4-:R-:W-:Y:S01]  /*6330*/  IMAD R0, R38.reuse, R4, RZ ;  /* 0x0000000426007224 */ /* 0x050fe200078e02ff */
[----:B------:R-:W-:Y:S01]  /*6340*/  SHF.R.S32.HI R4, RZ, 0x18, R68 ;  /* 0x00000018ff047819 */ /* 0x000fe20000011444 */
[C---:B------:R-:W-:Y:S01]  /*6350*/  IMAD R2, R38.reuse, R5, RZ ;  /* 0x0000000526027224 */ /* 0x040fe200078e02ff */
[C---:B------:R-:W-:Y:S01]  /*6360*/  PRMT R57, R49.reuse, 0x8880, RZ ;  /* 0x0000888031397816 */ /* 0x040fe200000000ff */
[C---:B------:R-:W-:Y:S01]  /*6370*/  IMAD R3, R38.reuse, R6, RZ ;  /* 0x0000000626037224 */ /* 0x040fe200078e02ff */
[----:B------:R-:W-:Y:S01]  /*6380*/  SHF.L.U32 R56, R49, 0x10, RZ ;  /* 0x0000001031387819 */ /* 0x000fe200000006ff */
[----:B------:R-:W-:Y:S01]  /*6390*/  IMAD R0, R39, R40, R0 ;  /* 0x0000002827007224 */ /* 0x000fe200078e0200 */
[----:B------:R-:W-:Y:S01]  /*63a0*/  MOV R39, R66 ;  /* 0x0000004200277202 */ /* 0x000fe20000000f00 */
[----:B------:R-:W-:Y:S01]  /*63b0*/  IMAD R7, R38, R7, RZ ;  /* 0x0000000726077224 */ /* 0x000fe200078e02ff */
[----:B------:R-:W-:Y:S01]  /*63c0*/  SHF.L.U32 R55, R49, 0x8, RZ ;  /* 0x0000000831377819 */ /* 0x000fe200000006ff */
[-C--:B------:R-:W-:Y:S01]  /*63d0*/  IMAD R2, R41, R40.reuse, R2 ;  /* 0x0000002829027224 */ /* 0x080fe200078e0202 */
[----:B------:R-:W-:Y:S01]  /*63e0*/  SHF.R.S32.HI R41, RZ, 0x18, R48 ;  /* 0x00000018ff297819 */ /* 0x000fe20000011430 */
[-C--:B------:R-:W-:Y:S01]  /*63f0*/  IMAD R3, R42, R40.reuse, R3 ;  /* 0x000000282a037224 */ /* 0x080fe200078e0203 */
[----:B------:R-:W-:Y:S01]  /*6400*/  SHF.L.U32 R48, R51, 0x8, RZ ;  /* 0x0000000833307819 */ /* 0x000fe200000006ff */
[----:B------:R-:W-:Y:S01]  /*6410*/  IMAD R7, R43, R40, R7 ;  /* 0x000000282b077224 */ /* 0x000fe200078e0207 */
[----:B------:R-:W-:Y:S01]  /*6420*/  SHF.L.U32 R67, R45, 0x8, RZ ;  /* 0x000000082d437819 */ /* 0x000fe200000006ff */
[C---:B------:R-:W-:Y:S01]  /*6430*/  IMAD R8, R38.reuse, R8, RZ ;  /* 0x0000000826087224 */ /* 0x040fe200078e02ff */
[----:B------:R-:W-:Y:S01]  /*6440*/  SHF.R.S32.HI R45, RZ, 0x18, R46 ;  /* 0x00000018ff2d7819 */ /* 0x000fe2000001142e */
[----:B------:R-:W-:Y:S01]  /*6450*/  IMAD R9, R38, R9, RZ ;  /* 0x0000000926097224 */ /* 0x000fe200078e02ff */
[----:B------:R-:W-:Y:S01]  /*6460*/  SHF.L.U32 R61, R46, 0x8, RZ ;  /* 0x000000082e3d7819 */ /* 0x000fe200000006ff */
[C---:B------:R-:W-:Y:S01]  /*6470*/  IMAD R10, R38.reuse, R10, RZ ;  /* 0x0000000a260a7224 */ /* 0x040fe200078e02ff */
[----:B------:R-:W-:Y:S01]  /*6480*/  SHF.R.S32.HI R46, RZ, 0x18, R47 ;  /* 0x00000018ff2e7819 */ /* 0x000fe2000001142f */
[C---:B------:R-:W-:Y:S01]  /*6490*/  IMAD R11, R38.reuse, R11, RZ ;  /* 0x0000000b260b7224 */ /* 0x040fe200078e02ff */
[----:B------:R-:W-:Y:S01]  /*64a0*/  SHF.R.S32.HI R42, RZ, 0x18, R49 ;  /* 0x00000018ff2a7819 */ /* 0x000fe20000011431 */
[----:B------:R-:W-:Y:S01]  /*64b0*/  IMAD R6, R38, R15, RZ ;  /* 0x0000000f26067224 */ /* 0x000fe200078e02ff */
[----:B------:R-:W-:Y:S01]  /*64c0*/  PRMT R54, R50, 0x8880, RZ ;  /* 0x0000888032367816 */ /* 0x000fe200000000ff */
[----:B------:R-:W-:Y:S01]  /*64d0*/  IMAD R15, R38, R20, RZ ;  /* 0x00000014260f7224 */ /* 0x000fe200078e02ff */
[----:B------:R-:W-:Y:S01]  /*64e0*/  SHF.L.U32 R52, R50, 0x8, RZ ;  /* 0x0000000832347819 */ /* 0x000fe200000006ff */
[C---:B------:R-:W-:Y:S01]  /*64f0*/  IMAD R20, R38.reuse, R25, RZ ;  /* 0x0000001926147224 */ /* 0x040fe200078e02ff */
[----:B------:R-:W-:Y:S01]  /*6500*/  SHF.R.S32.HI R43, RZ, 0x18, R50 ;  /* 0x00000018ff2b7819 */ /* 0x000fe20000011432 */
[C---:B------:R-:W-:Y:S01]  /*6510*/  IMAD R25, R38.reuse, R30, RZ ;  /* 0x0000001e26197224 */ /* 0x040fe200078e02ff */
[C---:B------:R-:W-:Y:S01]  /*6520*/  PRMT R50, R51.reuse, 0x8880, RZ ;  /* 0x0000888033327816 */ /* 0x040fe200000000ff */
[C---:B------:R-:W-:Y:S01]  /*6530*/  IMAD R30, R38.reuse, R35, RZ ;  /* 0x00000023261e7224 */ /* 0x040fe200078e02ff */
[----:B------:R-:W-:Y:S02]  /*6540*/  SHF.L.U32 R49, R51, 0x10, RZ ;  /* 0x0000001033317819 */ /* 0x000fe400000006ff */
[----:B------:R-:W-:Y:S02]  /*6550*/  SHF.R.S32.HI R47, RZ, 0x18, R51 ;  /* 0x00000018ff2f7819 */ /* 0x000fe40000011433 */
[----:B------:R-:W-:Y:S01]  /*6560*/  I2IP.S8.S32.SAT R51, R7, R3, RZ ;  /* 0x0000000307337239 */ /* 0x000fe200000014ff */
[----:B------:R-:W-:Y:S01]  /*6570*/  IMAD.MOV.U32 R3, RZ, RZ, R69 ;  /* 0x000000ffff037224 */ /* 0x000fe200078e0045 */
[----:B------:R-:W-:Y:S01]  /*6580*/  SHF.R.S32.HI R5, RZ, 0x18, R67 ;  /* 0x00000018ff057819 */ /* 0x000fe20000011443 */
[----:B------:R-:W-:Y:S01]  /*6590*/  IMAD R7, R38, R16, RZ ;  /* 0x0000001026077224 */ /* 0x000fe200078e02ff */
[----:B------:R-:W-:Y:S01]  /*65a0*/  IADD3 R36, PT, PT, R36, 0x1, RZ ;  /* 0x0000000124247810 */ /* 0x000fe20007ffe0ff */
[-C--:B------:R-:W-:Y:S02]  /*65b0*/  IMAD R8, R3, R40.reuse, R8 ;  /* 0x0000002803087224 */ /* 0x080fe400078e0208 */
[-C--:B------:R-:W-:Y:S02]  /*65c0*/  IMAD R9, R4, R40.reuse, R9 ;  /* 0x0000002804097224 */ /* 0x080fe400078e0209 */
[-C--:B------:R-:W-:Y:S02]  /*65d0*/  IMAD R10, R5, R40.reuse, R10 ;  /* 0x00000028050a7224 */ /* 0x080fe400078e020a */
[----:B------:R-:W-:Y:S02]  /*65e0*/  IMAD R11, R44, R40, R11 ;  /* 0x000000282c0b7224 */ /* 0x000fe400078e020b */
[C---:B------:R-:W-:Y:S02]  /*65f0*/  IMAD R3, R38.reuse, R12, RZ ;  /* 0x0000000c26037224 */ /* 0x040fe400078e02ff */
[C---:B------:R-:W-:Y:S01]  /*6600*/  IMAD R12, R38.reuse, R17, RZ ;  /* 0x00000011260c7224 */ /* 0x040fe200078e02ff */
[----:B------:R-:W-:Y:S01]  /*6610*/  I2IP.S8.S32.SAT R11, R11, R10, RZ ;  /* 0x0000000a0b0b7239 */ /* 0x000fe200000014ff */
[C---:B------:R-:W-:Y:S01]  /*6620*/  IMAD R17, R38.reuse, R22, RZ ;  /* 0x0000001626117224 */ /* 0x040fe200078e02ff */
[----:B------:R-:W-:Y:S01]  /*6630*/  SHF.R.S32.HI R10, RZ, 0x18, R64 ;  /* 0x00000018ff0a7819 */ /* 0x000fe20000011440 */
[C---:B------:R-:W-:Y:S02]  /*6640*/  IMAD R22, R38.reuse, R27, RZ ;  /* 0x0000001b26167224 */ /* 0x040fe400078e02ff */
[----:B------:R-:W-:Y:S01]  /*6650*/  IMAD R27, R38, R32, RZ ;  /* 0x00000020261b7224 */ /* 0x000fe200078e02ff */
[----:B------:R-:W-:Y:S01]  /*6660*/  I2IP.S8.S32.SAT R32, R2, R0, R51 ;  /* 0x0000000002207239 */ /* 0x000fe20000001433 */
[C---:B------:R-:W-:Y:S01]  /*6670*/  IMAD R4, R38.reuse, R13, RZ ;  /* 0x0000000d26047224 */ /* 0x040fe200078e02ff */
[----:B------:R-:W-:Y:S01]  /*6680*/  SHF.R.S32.HI R0, RZ, 0x18, R61 ;  /* 0x00000018ff007819 */ /* 0x000fe2000001143d */
[C---:B------:R-:W-:Y:S01]  /*6690*/  IMAD R5, R38.reuse, R14, RZ ;  /* 0x0000000e26057224 */ /* 0x040fe200078e02ff */
[----:B------:R-:W-:Y:S01]  /*66a0*/  MOV R2, R60 ;  /* 0x0000003c00027202 */ /* 0x000fe20000000f00 */
[C---:B------:R-:W-:Y:S02]  /*66b0*/  IMAD R13, R38.reuse, R18, RZ ;  /* 0x00000012260d7224 */ /* 0x040fe400078e02ff */
[----:B------:R-:W-:Y:S02]  /*66c0*/  IMAD R3, R39, R40, R3 ;  /* 0x0000002827037224 */ /* 0x000fe400078e0203 */
[C---:B------:R-:W-:Y:S02]  /*66d0*/  IMAD R18, R38.reuse, R23, RZ ;  /* 0x0000001726127224 */ /* 0x040fe400078e02ff */
[----:B------:R-:W-:Y:S02]  /*66e0*/  IMAD R23, R38, R28, RZ ;  /* 0x0000001c26177224 */ /* 0x000fe400078e02ff */
[----:B------:R-:W-:Y:S02]  /*66f0*/  IMAD R4, R10, R40, R4 ;  /* 0x000000280a047224 */ /* 0x000fe400078e0204 */
[----:B------:R-:W-:Y:S01]  /*6700*/  IMAD R28, R38, R33, RZ ;  /* 0x00000021261c7224 */ /* 0x000fe200078e02ff */
[----:B------:R-:W-:Y:S01]  /*6710*/  I2IP.S8.S32.SAT R33, R9, R8, R11 ;  /* 0x0000000809217239 */ /* 0x000fe2000000140b */
[-C--:B------:R-:W-:Y:S01]  /*6720*/  IMAD R5, R0, R40.reuse, R5 ;  /* 0x0000002800057224 */ /* 0x080fe200078e0205 */
[----:B------:R-:W-:Y:S01]  /*6730*/  SHF.R.S32.HI R8, RZ, 0x18, R59 ;  /* 0x00000018ff087819 */ /* 0x000fe2000001143b */
[-C--:B------:R-:W-:Y:S01]  /*6740*/  IMAD R6, R45, R40.reuse, R6 ;  /* 0x000000282d067224 */ /* 0x080fe200078e0206 */
[----:B------:R-:W-:Y:S01]  /*6750*/  SHF.R.S32.HI R9, RZ, 0x18, R58 ;  /* 0x00000018ff097819 */ /* 0x000fe2000001143a */
[-C--:B------:R-:W-:Y:S01]  /*6760*/  IMAD R7, R2, R40.reuse, R7 ;  /* 0x0000002802077224 */ /* 0x080fe200078e0207 */
[----:B------:R-:W-:Y:S01]  /*6770*/  MOV R0, R65 ;  /* 0x0000004100007202 */ /* 0x000fe20000000f00 */
[----:B------:R-:W-:Y:S01]  /*6780*/  IMAD R14, R38, R19, RZ ;  /* 0x00000013260e7224 */ /* 0x000fe200078e02ff */
[----:B------:R-:W-:Y:S01]  /*6790*/  I2IP.S8.S32.SAT R5, R6, R5, RZ ;  /* 0x0000000506057239 */ /* 0x000fe200000014ff */
[-C--:B------:R-:W-:Y:S01]  /*67a0*/  IMAD R12, R8, R40.reuse, R12 ;  /* 0x00000028080c7224 */ /* 0x080fe200078e020c */
[----:B------:R-:W-:Y:S01]  /*67b0*/  SHF.R.S32.HI R2, RZ, 0x18, R63 ;  /* 0x00000018ff027819 */ /* 0x000fe2000001143f */
[-C--:B------:R-:W-:Y:S01]  /*67c0*/  IMAD R13, R9, R40.reuse, R13 ;  /* 0x00000028090d7224 */ /* 0x080fe200078e020d */
[----:B------:R-:W-:Y:S01]  /*67d0*/  SHF.R.S32.HI R8, RZ, 0x18, R62 ;  /* 0x00000018ff087819 */ /* 0x000fe2000001143e */
[----:B------:R-:W-:Y:S02]  /*67e0*/  IMAD R16, R38, R21, RZ ;  /* 0x0000001526107224 */ /* 0x000fe400078e02ff */
[-C--:B------:R-:W-:Y:S02]  /*67f0*/  IMAD R14, R46, R40.reuse, R14 ;  /* 0x000000282e0e7224 */ /* 0x080fe400078e020e */
[-C--:B------:R-:W-:Y:S02]  /*6800*/  IMAD R15, R0, R40.reuse, R15 ;  /* 0x00000028000f7224 */ /* 0x080fe400078e020f */
[----:B------:R-:W-:Y:S01]  /*6810*/  IMAD R16, R2, R40, R16 ;  /* 0x0000002802107224 */ /* 0x000fe200078e0210 */
[----:B------:R-:W-:Y:S01]  /*6820*/  I2IP.S8.S32.SAT R13, R14, R13, RZ ;  /* 0x0000000d0e0d7239 */ /* 0x000fe200000014ff */
[C---:B------:R-:W-:Y:S01]  /*6830*/  IMAD R19, R38.reuse, R24, RZ ;  /* 0x0000001826137224 */ /* 0x040fe200078e02ff */
[----:B------:R-:W-:Y:S01]  /*6840*/  SHF.R.S32.HI R2, RZ, 0x18, R56 ;  /* 0x00000018ff027819 */ /* 0x000fe20000011438 */
[----:B------:R-:W-:Y:S01]  /*6850*/  IMAD R24, R38, R29, RZ ;  /* 0x0000001d26187224 */ /* 0x000fe200078e02ff */
[----:B------:R-:W-:Y:S01]  /*6860*/  I2IP.S8.S32.SAT R35, R12, R7, R13 ;  /* 0x000000070c237239 */ /* 0x000fe2000000140d */
[----:B------:R-:W-:Y:S02]  /*6870*/  IMAD R17, R8, R40, R17 ;  /* 0x0000002808117224 */ /* 0x000fe400078e0211 */
[----:B------:R-:W-:Y:S02]  /*6880*/  IMAD.MOV.U32 R0, RZ, RZ, R57 ;  /* 0x000000ffff007224 */ /* 0x000fe400078e0039 */
[----:B------:R-:W-:Y:S01]  /*6890*/  IMAD R29, R38, R34, RZ ;  /* 0x00000022261d7224 */ /* 0x000fe200078e02ff */
[----:B------:R-:W-:Y:S01]  /*68a0*/  I2IP.S8.S32.SAT R34, R4, R3, R5 ;  /* 0x0000000304227239 */ /* 0x000fe20000001405 */
[-C--:B------:R-:W-:Y:S01]  /*68b0*/  IMAD R18, R41, R40.reuse, R18 ;  /* 0x0000002829127224 */ /* 0x080fe200078e0212 */
[----:B------:R-:W-:Y:S01]  /*68c0*/  SHF.R.S32.HI R3, RZ, 0x18, R55 ;  /* 0x00000018ff037819 */ /* 0x000fe20000011437 */
[----:B------:R-:W-:Y:S01]  /*68d0*/  IMAD R19, R0, R40, R19 ;  /* 0x0000002800137224 */ /* 0x000fe200078e0213 */
[----:B------:R-:W-:Y:S01]  /*68e0*/  MOV R0, R54 ;  /* 0x0000003600007202 */ /* 0x000fe20000000f00 */
[----:B------:R1:W-:Y:S01]  /*68f0*/  STS.128 [R80+UR44+0x1200], R32 ;  /* 0x0012002050007988 */ /* 0x0003e20008000c2c */
[----:B------:R-:W-:Y:S01]  /*6900*/  SHF.R.S32.HI R4, RZ, 0x18, R48 ;  /* 0x00000018ff047819 */ /* 0x000fe20000011430 */
[----:B------:R-:W-:Y:S01]  /*6910*/  IMAD R21, R38, R26, RZ ;  /* 0x0000001a26157224 */ /* 0x000fe200078e02ff */
[----:B------:R-:W-:Y:S01]  /*6920*/  I2IP.S8.S32.SAT R17, R18, R17, RZ ;  /* 0x0000001112117239 */ /* 0x000fe200000014ff */
[-C--:B------:R-:W-:Y:S01]  /*6930*/  IMAD R20, R2, R40.reuse, R20 ;  /* 0x0000002802147224 */ /* 0x080fe200078e0214 */
[----:B------:R-:W-:Y:S01]  /*6940*/  SHF.R.S32.HI R2, RZ, 0x18, R53 ;  /* 0x00000018ff027819 */ /* 0x000fe20000011435 */
[-C--:B------:R-:W-:Y:S01]  /*6950*/  IMAD R21, R3, R40.reuse, R21 ;  /* 0x0000002803157224 */ /* 0x080fe200078e0215 */
[----:B------:R-:W-:Y:S01]  /*6960*/  SHF.R.S32.HI R3, RZ, 0x18, R49 ;  /* 0x00000018ff037819 */ /* 0x000fe20000011431 */
[-C--:B------:R-:W-:Y:S01]  /*6970*/  IMAD R22, R42, R40.reuse, R22 ;  /* 0x000000282a167224 */ /* 0x080fe200078e0216 */
[----:B------:R-:W-:Y:S01]  /*6980*/  I2IP.S8.S32.SAT R16, R16, R15, R17 ;  /* 0x0000000f10107239 */ /* 0x000fe20000001411 */
[-C--:B------:R-:W-:Y:S01]  /*6990*/  IMAD R23, R0, R40.reuse, R23 ;  /* 0x0000002800177224 */ /* 0x080fe200078e0217 */
[----:B------:R-:W-:Y:S01]  /*69a0*/  SHF.R.S32.HI R0, RZ, 0x18, R52 ;  /* 0x00000018ff007819 */ /* 0x000fe20000011434 */
[----:B------:R-:W-:Y:S01]  /*69b0*/  IMAD R24, R2, R40, R24 ;  /* 0x0000002802187224 */ /* 0x000fe200078e0218 */
[----:B------:R-:W-:Y:S01]  /*69c0*/  MOV R2, R50 ;  /* 0x0000003200027202 */ /* 0x000fe20000000f00 */
[----:B------:R-:W-:Y:S01]  /*69d0*/  IMAD R26, R38, R31, RZ ;  /* 0x0000001f261a7224 */ /* 0x000fe200078e02ff */
[----:B------:R-:W-:Y:S01]  /*69e0*/  I2IP.S8.S32.SAT R17, R22, R21, RZ ;  /* 0x0000001516117239 */ /* 0x000fe200000014ff */
[-C--:B------:R-:W-:Y:S02]  /*69f0*/  IMAD R25, R0, R40.reuse, R25 ;  /* 0x0000002800197224 */ /* 0x080fe400078e0219 */
[-C--:B------:R-:W-:Y:S01]  /*6a00*/  IMAD R26, R43, R40.reuse, R26 ;  /* 0x000000282b1a7224 */ /* 0x080fe200078e021a */
[----:B------:R-:W-:Y:S01]  /*6a10*/  I2IP.S8.S32.SAT R17, R20, R19, R17 ;  /* 0x0000001314117239 */ /* 0x000fe20000001411 */
[-C--:B------:R-:W-:Y:S02]  /*6a20*/  IMAD R27, R2, R40.reuse, R27 ;  /* 0x00000028021b7224 */ /* 0x080fe400078e021b */
[-C--:B------:R-:W-:Y:S01]  /*6a30*/  IMAD R28, R3, R40.reuse, R28 ;  /* 0x00000028031c7224 */ /* 0x080fe200078e021c */
[----:B------:R-:W-:Y:S01]  /*6a40*/  I2IP.S8.S32.SAT R18, R26, R25, RZ ;  /* 0x000000191a127239 */ /* 0x000fe200000014ff */
[-C--:B------:R-:W-:Y:S02]  /*6a50*/  IMAD R29, R4, R40.reuse, R29 ;  /* 0x00000028041d7224 */ /* 0x080fe400078e021d */
[----:B------:R-:W-:Y:S01]  /*6a60*/  IMAD R30, R47, R40, R30 ;  /* 0x000000282f1e7224 */ /* 0x000fe200078e021e */
[----:B------:R-:W-:Y:S04]  /*6a70*/  I2IP.S8.S32.SAT R18, R24, R23, R18 ;  /* 0x0000001718127239 */ /* 0x000fe80000001412 */
[----:B------:R-:W-:Y:S04]  /*6a80*/  I2IP.S8.S32.SAT R29, R30, R29, RZ ;  /* 0x0000001d1e1d7239 */ /* 0x000fe800000014ff */
[----:B------:R-:W-:Y:S05]  /*6a90*/  I2IP.S8.S32.SAT R19, R28, R27, R29 ;  /* 0x0000001b1c137239 */ /* 0x000fea000000141d */
[----:B------:R1:W-:Y:S01]  /*6aa0*/  STS.128 [R79+0x1010], R16 ;  /* 0x001010104f007388 */ /* 0x0003e20000000c00 */
[----:B------:R-:W-:Y:S01]  /*6ab0*/  @!PT LDS RZ, [RZ] ;  /* 0x00000000fffff984 */ /* 0x000fe20000000800 */
[----:B------:R-:W-:Y:S01]  /*6ac0*/  @!PT LDS RZ, [RZ] ;  /* 0x00000000fffff984 */ /* 0x000fe20000000800 */
[----:B------:R-:W-:Y:S01]  /*6ad0*/  @!PT LDS RZ, [RZ] ;  /* 0x00000000fffff984 */ /* 0x000fe20000000800 */
[----:B------:R-:W-:Y:S01]  /*6ae0*/  @!PT LDS RZ, [RZ] ;  /* 0x00000000fffff984 */ /* 0x000fe20000000800 */
[----:B------:R3:W-:Y:S07]  /*6af0*/  MEMBAR.ALL.CTA ;  /* 0x0000000000007992 */ /* 0x0007ee0000008000 */
[----:B---3--:R-:W3:Y:S02]  /*6b00*/  FENCE.VIEW.ASYNC.S ;  /* 0x00000000000073c6 */ /* 0x008ee40000000000 */
[----:B---3--:R-:W-:Y:S06]  /*6b10*/  BAR.SYNC.DEFER_BLOCKING 0x1, 0x80 ;  /* 0x0042000000007b1d */ /* 0x008fec0000010000 */
[----:B------:R-:W-:Y:S05]  /*6b20*/  @P0 BRA `(.L_x_111) ;  /* 0x0000000000300947 */ /* 0x000fea0003800000 */
[----:B------:R-:W-:Y:S02]  /*6b30*/  UIADD3 UR4, UPT, UPT, UR44, 0x1200, URZ ;  /* 0x000012002c047890 */ /* 0x000fe4000fffe0ff */
[----:B------:R-:W-:Y:S02]  /*6b40*/  USHF.L.U32 UR9, UR46, 0x6, URZ ;  /* 0x000000062e097899 */ /* 0x000fe400080006ff */
[----:B------:R-:W-:Y:S02]  /*6b50*/  USHF.L.U32 UR10, UR45, 0x6, URZ ;  /* 0x000000062d0a7899 */ /* 0x000fe400080006ff */
[----:B------:R-:W-:Y:S01]  /*6b60*/  MOV R88, UR4 ;  /* 0x0000000400587c02 */ /* 0x000fe20008000f00 */
[----:B------:R-:W-:Y:S01]  /*6b70*/  UIADD3 UR4, UP0, UPT, UR62, 0x680, URZ ;  /* 0x000006803e047890 */ /* 0x000fe2000ff1e0ff */
[----:B------:R-:W-:Y:S02]  /*6b80*/  UMOV UR11, UR36 ;  /* 0x00000024000b7c82 */ /* 0x000fe40008000000 */
[----:B------:R-:W-:Y:S01]  /*6b90*/  R2UR UR8, R88 ;  /* 0x00000000580872ca */ /* 0x000fe200000e0000 */
[----:B------:R-:W-:Y:S11]  /*6ba0*/  UIADD3.X UR5, UPT, UPT, URZ, UR63, URZ, UP0, !UPT ;  /* 0x0000003fff057290 */ /* 0x000ff600087fe4ff */
[----:B------:R-:W-:Y:S01]  /*6bb0*/  @!UPT UIADD3 URZ, UPT, UPT, URZ, URZ, URZ ;  /* 0x000000fffffff290 */ /* 0x000fe2000fffe0ff */
[----:B------:R3:W-:Y:S01]  /*6bc0*/  UTMASTG.3D [UR8], [UR4] ;  /* 0x00000008040073b5 */ /* 0x0007e20008010000 */
[----:B------:R0:W-:Y:S01]  /*6bd0*/  UTMACMDFLUSH ;  /* 0x00000000000079b7 */ /* 0x0001e20000000000 */
[----:B---3--:R-:W-:Y:S04]  /*6be0*/  DEPBAR.LE SB0, 0x0 ;  /* 0x000080000000791a */ /* 0x008fe80000000000 */
.L_x_111:
[----:B------:R-:W-:Y:S05]  /*6bf0*/  BSYNC.RECONVERGENT B0 ;  /* 0x0000000000007941 */ /* 0x000fea0003800200 */
.L_x_110:
[----:B------:R-:W-:Y:S01]  /*6c00*/  BAR.SYNC.DEFER_BLOCKING 0x1, 0x80 ;  /* 0x0042000000007b1d */ /* 0x000fe20000010000 */
[----:B------:R-:W-:Y:S01]  /*6c10*/  ISETP.NE.AND P0, PT, R84, 0x2, PT ;  /* 0x000000025400780c */ /* 0x000fe20003f05270 */
[----:B------:R-:W-:Y:S01]  /*6c20*/  UISETP.NE.AND UP0, UPT, UR47, URZ, UPT ;  /* 0x000000ff2f00728c */ /* 0x000fe2000bf05270 */
[----:B------:R-:W-:Y:S01]  /*6c30*/  ISETP.NE.AND P1, PT, R36, 0x4, PT ;  /* 0x000000042400780c */ /* 0x000fe20003f25270 */
[----:B------:R-:W-:Y:S01]  /*6c40*/  UIADD3 UR46, UPT, UPT, UR37, UR57, URZ ;  /* 0x00000039252e7290 */ /* 0x000fe2000fffe0ff */
[----:B------:R-:W-:Y:S01]  /*6c50*/  SEL R2, RZ, 0x1, P0 ;  /* 0x00000001ff027807 */ /* 0x000fe20000000000 */
[----:B------:R-:W-:Y:S01]  /*6c60*/  UIADD3 UR45, UPT, UPT, UR38, UR60, URZ ;  /* 0x0000003c262d7290 */ /* 0x000fe2000fffe0ff */
[----:B------:R-:W-:Y:S02]  /*6c70*/  SEL R0, RZ, 0x1, P1 ;  /* 0x00000001ff007807 */ /* 0x000fe40000800000 */
[----:B------:R-:W-:Y:S02]  /*6c80*/  LOP3.LUT R86, R86, R2, RZ, 0x3c, !PT ;  /* 0x0000000256567212 */ /* 0x000fe400078e3cff */
[----:B------:R-:W-:Y:S02]  /*6c90*/  LOP3.LUT R87, R87, R0, RZ, 0x3c, !PT ;  /* 0x0000000057577212 */ /* 0x000fe400078e3cff */
[----:B------:R-:W-:Y:S02]  /*6ca0*/  SEL R84, R84, RZ, P0 ;  /* 0x000000ff54547207 */ /* 0x000fe40000000000 */
[----:B------:R-:W-:Y:S01]  /*6cb0*/  SEL R36, R36, RZ, P1 ;  /* 0x000000ff24247207 */ /* 0x000fe20000800000 */
[----:B------:R-:W-:Y:S01]  /*6cc0*/  UMOV UR36, UR54 ;  /* 0x0000003600247c82 */ /* 0x000fe20008000000 */
[----:B------:R-:W-:Y:S05]  /*6cd0*/  BRA.U UP0, `(.L_x_112) ;  /* 0xffffffe5002c7547 */ /* 0x000fea000b83ffff */
[----:B------:R-:W-:Y:S05]  /*6ce0*/  EXIT ;  /* 0x000000000000794d */ /* 0x000fea0003800000 */
.L_x_24:
[----:B--2---:R2:W3:Y:S02]  /*6cf0*/  SYNCS.PHASECHK.TRANS64.TRYWAIT P0, [R0+URZ+0xd0], R2 ;  /* 0x0000d002000075a7 */ /* 0x0044e400080011ff */
[----:B---3--:R-:W-:Y:S05]  /*6d00*/  @!P0 NANOSLEEP.SYNCS 0x989680 ;  /* 0x009896800000895d */ /* 0x008fea0003900000 */
[----:B------:R-:W3:Y:S02]  /*6d10*/  @!P0 SYNCS.PHASECHK.TRANS64 P0, [R0+URZ+0xd0], R2 ;  /* 0x0000d002000085a7 */ /* 0x000ee400080010ff */
[----:B---3--:R-:W-:Y:S05]  /*6d20*/  @!P0 BRA `(.L_x_24) ;  /* 0xfffffffc00f08947 */ /* 0x008fea000383ffff */
[----:B------:R-:W-:Y:S05]  /*6d30*/  BRA `(.L_x_113) ;  /* 0xffffffac00207947 */ /* 0x000fea000383ffff */
.L_x_27:
[----:B-1----:R-:W-:-:S07]  /*6d40*/  MOV R0, UR33 ;  /* 0x0000002100007c02 */ /* 0x002fce0008000f00 */
.L_x_114:
[----:B-1----:R1:W2:Y:S02]  /*6d50*/  SYNCS.PHASECHK.TRANS64.TRYWAIT P0, [R0+URZ+0x20], R3 ;  /* 0x00002003000075a7 */ /* 0x0022a400080011ff */
[----:B--2---:R-:W-:Y:S05]  /*6d60*/  @!P0 NANOSLEEP.SYNCS 0x989680 ;  /* 0x009896800000895d */ /* 0x004fea0003900000 */
[----:B------:R-:W2:Y:S02]  /*6d70*/  @!P0 SYNCS.PHASECHK.TRANS64 P0, [R0+URZ+0x20], R3 ;  /* 0x00002003000085a7 */ /* 0x000ea400080010ff */
[----:B--2---:R-:W-:Y:S05]  /*6d80*/  @!P0 BRA `(.L_x_114) ;  /* 0xfffffffc00f08947 */ /* 0x004fea000383ffff */
[----:B------:R-:W-:Y:S05]  /*6d90*/  BRA `(.L_x_26) ;  /* 0xffffffac00787947 */ /* 0x000fea000383ffff */
.L_x_34:
[----:B-1----:R-:W-:-:S07]  /*6da0*/  MOV R0, UR17 ;  /* 0x0000001100007c02 */ /* 0x002fce0008000f00 */
.L_x_115:
[----:B-1----:R1:W2:Y:S02]  /*6db0*/  SYNCS.PHASECHK.TRANS64.TRYWAIT P0, [R0+URZ+0x20], R3 ;  /* 0x00002003000075a7 */ /* 0x0022a400080011ff */
[----:B--2---:R-:W-:Y:S05]  /*6dc0*/  @!P0 NANOSLEEP.SYNCS 0x989680 ;  /* 0x009896800000895d */ /* 0x004fea0003900000 */
[----:B------:R-:W2:Y:S02]  /*6dd0*/  @!P0 SYNCS.PHASECHK.TRANS64 P0, [R0+URZ+0x20], R3 ;  /* 0x00002003000085a7 */ /* 0x000ea400080010ff */
[----:B--2---:R-:W-:Y:S05]  /*6de0*/  @!P0 BRA `(.L_x_115) ;  /* 0xfffffffc00f08947 */ /* 0x004fea000383ffff */
[----:B------:R-:W-:Y:S05]  /*6df0*/  BRA `(.L_x_33) ;  /* 0xffffffb000387947 */ /* 0x000fea000383ffff */
.L_x_39:
[----:B-1----:R1:W2:Y:S02]  /*6e00*/  SYNCS.PHASECHK.TRANS64.TRYWAIT P0, [R3+URZ+0x60], R0 ;  /* 0x00006000030075a7 */ /* 0x0022a400080011ff */
[----:B--2---:R-:W-:Y:S05]  /*6e10*/  @!P0 NANOSLEEP.SYNCS 0x989680 ;  /* 0x009896800000895d */ /* 0x004fea0003900000 */
[----:B------:R-:W2:Y:S02]  /*6e20*/  @!P0 SYNCS.PHASECHK.TRANS64 P0, [R3+URZ+0x60], R0 ;  /* 0x00006000030085a7 */ /* 0x000ea400080010ff */
[----:B--2---:R-:W-:Y:S05]  /*6e30*/  @!P0 BRA `(.L_x_39) ;  /* 0xfffffffc00f08947 */ /* 0x004fea000383ffff */
[----:B------:R-:W-:Y:S05]  /*6e40*/  BRA `(.L_x_116) ;  /* 0xffffffb000e07947 */ /* 0x000fea000383ffff */
.L_x_43:
[----:B------:R-:W-:-:S07]  /*6e50*/  MOV R0, UR4 ;  /* 0x0000000400007c02 */ /* 0x000fce0008000f00 */
.L_x_117:
[----:B-1----:R1:W2:Y:S02]  /*6e60*/  SYNCS.PHASECHK.TRANS64.TRYWAIT P0, [R0+URZ], R2 ;  /* 0x00000002000075a7 */ /* 0x0022a400080011ff */
[----:B--2---:R-:W-:Y:S05]  /*6e70*/  @!P0 NANOSLEEP.SYNCS 0x989680 ;  /* 0x009896800000895d */ /* 0x004fea0003900000 */
[----:B------:R-:W2:Y:S02]  /*6e80*/  @!P0 SYNCS.PHASECHK.TRANS64 P0, [R0+URZ], R2 ;  /* 0x00000002000085a7 */ /* 0x000ea400080010ff */
[----:B--2---:R-:W-:Y:S05]  /*6e90*/  @!P0 BRA `(.L_x_117) ;  /* 0xfffffffc00f08947 */ /* 0x004fea000383ffff */
[----:B------:R-:W-:Y:S05]  /*6ea0*/  BRA `(.L_x_118) ;  /* 0xffffffb800847947 */ /* 0x000fea000383ffff */
.L_x_44:
[----:B------:R-:W-:-:S07]  /*6eb0*/  MOV R0, UR5 ;  /* 0x0000000500007c02 */ /* 0x000fce0008000f00 */
.L_x_119:
[----:B-1----:R1:W2:Y:S02]  /*6ec0*/  SYNCS.PHASECHK.TRANS64.TRYWAIT P0, [R0+URZ], R3 ;  /* 0x00000003000075a7 */ /* 0x0022a400080011ff */
[----:B--2---:R-:W-:Y:S05]  /*6ed0*/  @!P0 NANOSLEEP.SYNCS 0x989680 ;  /* 0x009896800000895d */ /* 0x004fea0003900000 */
[----:B------:R-:W2:Y:S02]  /*6ee0*/  @!P0 SYNCS.PHASECHK.TRANS64 P0, [R0+URZ], R3 ;  /* 0x00000003000085a7 */ /* 0x000ea400080010ff */
[----:B--2---:R-:W-:Y:S05]  /*6ef0*/  @!P0 BRA `(.L_x_119) ;  /* 0xfffffffc00f08947 */ /* 0x004fea000383ffff */
[----:B------:R-:W-:Y:S05]  /*6f00*/  BRA `(.L_x_120) ;  /* 0xffffffb800907947 */ /* 0x000fea000383ffff */
.L_x_45:
[----:B------:R-:W-:-:S07]  /*6f10*/  MOV R0, UR5 ;  /* 0x0000000500007c02 */ /* 0x000fce0008000f00 */
.L_x_121:
[----:B-1----:R1:W2:Y:S02]  /*6f20*/  SYNCS.PHASECHK.TRANS64.TRYWAIT P0, [R0+URZ], R3 ;  /* 0x00000003000075a7 */ /* 0x0022a400080011ff */
[----:B--2---:R-:W-:Y:S05]  /*6f30*/  @!P0 NANOSLEEP.SYNCS 0x989680 ;  /* 0x009896800000895d */ /* 0x004fea0003900000 */
[----:B------:R-:W2:Y:S02]  /*6f40*/  @!P0 SYNCS.PHASECHK.TRANS64 P0, [R0+URZ], R3 ;  /* 0x00000003000085a7 */ /* 0x000ea400080010ff */
[----:B--2---:R-:W-:Y:S05]  /*6f50*/  @!P0 BRA `(.L_x_121) ;  /* 0xfffffffc00f08947 */ /* 0x004fea000383ffff */
[----:B------:R-:W-:Y:S05]  /*6f60*/  BRA `(.L_x_122) ;  /* 0xffffffb8009c7947 */ /* 0x000fea000383ffff */
.L_x_48:
[----:B-1----:R1:W2:Y:S02]  /*6f70*/  SYNCS.PHASECHK.TRANS64.TRYWAIT P0, [R2+URZ+0xc0], R4 ;  /* 0x0000c004020075a7 */ /* 0x0022a400080011ff */
[----:B--2---:R-:W-:Y:S05]  /*6f80*/  @!P0 NANOSLEEP.SYNCS 0x989680 ;  /* 0x009896800000895d */ /* 0x004fea0003900000 */
[----:B------:R-:W2:Y:S02]  /*6f90*/  @!P0 SYNCS.PHASECHK.TRANS64 P0, [R2+URZ+0xc0], R4 ;  /* 0x0000c004020085a7 */ /* 0x000ea400080010ff */
[----:B--2---:R-:W-:Y:S05]  /*6fa0*/  @!P0 BRA `(.L_x_48) ;  /* 0xfffffffc00f08947 */ /* 0x004fea000383ffff */
[----:B------:R-:W-:Y:S05]  /*6fb0*/  BRA `(.L_x_123) ;  /* 0xffffffb800f87947 */ /* 0x000fea000383ffff */
.L_x_49:
[----:B------:R-:W-:-:S07]  /*6fc0*/  MOV R2, UR4 ;  /* 0x0000000400027c02 */ /* 0x000fce0008000f00 */
.L_x_124:
[----:B-1----:R1:W2:Y:S02]  /*6fd0*/  SYNCS.PHASECHK.TRANS64.TRYWAIT P0, [R2+URZ+0x70], R5 ;  /* 0x00007005020075a7 */ /* 0x0022a400080011ff */
[----:B--2---:R-:W-:Y:S05]  /*6fe0*/  @!P0 NANOSLEEP.SYNCS 0x989680 ;  /* 0x009896800000895d */ /* 0x004fea0003900000 */
[----:B------:R-:W2:Y:S02]  /*6ff0*/  @!P0 SYNCS.PHASECHK.TRANS64 P0, [R2+URZ+0x70], R5 ;  /* 0x00007005020085a7 */ /* 0x000ea400080010ff */
[----:B--2---:R-:W-:Y:S05]  /*7000*/  @!P0 BRA `(.L_x_124) ;  /* 0xfffffffc00f08947 */ /* 0x004fea000383ffff */
[----:B------:R-:W-:Y:S05]  /*7010*/  BRA `(.L_x_125) ;  /* 0xffffffbc00087947 */ /* 0x000fea000383ffff */
.L_x_50:
[----:B-1----:R1:W2:Y:S02]  /*7020*/  SYNCS.PHASECHK.TRANS64.TRYWAIT P1, [R2+URZ+0x60], R4 ;  /* 0x00006004020075a7 */ /* 0x0022a400080211ff */
[----:B--2---:R-:W-:Y:S05]  /*7030*/  @!P1 NANOSLEEP.SYNCS 0x989680 ;  /* 0x009896800000995d */ /* 0x004fea0003900000 */
[----:B------:R-:W2:Y:S02]  /*7040*/  @!P1 SYNCS.PHASECHK.TRANS64 P1, [R2+URZ+0x60], R4 ;  /* 0x00006004020095a7 */ /* 0x000ea400080210ff */
[----:B--2---:R-:W-:Y:S05]  /*7050*/  @!P1 BRA `(.L_x_50) ;  /* 0xfffffffc00f09947 */ /* 0x004fea000383ffff */
[----:B------:R-:W-:Y:S05]  /*7060*/  BRA `(.L_x_126) ;  /* 0xffffffbc00387947 */ /* 0x000fea000383ffff */
.L_x_53:
[----:B------:R-:W-:-:S07]  /*7070*/  MOV R0, UR4 ;  /* 0x0000000400007c02 */ /* 0x000fce0008000f00 */
.L_x_127:
[----:B-1----:R1:W2:Y:S02]  /*7080*/  SYNCS.PHASECHK.TRANS64.TRYWAIT P0, [R0+URZ+0x70], R2 ;  /* 0x00007002000075a7 */ /* 0x0022a400080011ff */
[----:B--2---:R-:W-:Y:S05]  /*7090*/  @!P0 NANOSLEEP.SYNCS 0x989680 ;  /* 0x009896800000895d */ /* 0x004fea0003900000 */
[----:B------:R-:W2:Y:S02]  /*70a0*/  @!P0 SYNCS.PHASECHK.TRANS64 P0, [R0+URZ+0x70], R2 ;  /* 0x00007002000085a7 */ /* 0x000ea400080010ff */
[----:B--2---:R-:W-:Y:S05]  /*70b0*/  @!P0 BRA `(.L_x_127) ;  /* 0xfffffffc00f08947 */ /* 0x004fea000383ffff */
[----:B------:R-:W-:Y:S05]  /*70c0*/  BRA `(.L_x_52) ;  /* 0xffffffbc008c7947 */ /* 0x000fea000383ffff */
.L_x_62:
[----:B-1----:R-:W-:-:S04]  /*70d0*/  MOV R5, UR5 ;  /* 0x0000000500057c02 */ /* 0x002fc80008000f00 */
[----:B------:R1:W2:Y:S03]  /*70e0*/  SYNCS.PHASECHK.TRANS64.TRYWAIT P0, [R5+URZ+0x8], R6 ;  /* 0x00000806050075a7 */ /* 0x0002a600080011ff */
[----:B--2---:R-:W-:Y:S05]  /*70f0*/  @!P0 NANOSLEEP.SYNCS 0x989680 ;  /* 0x009896800000895d */ /* 0x004fea0003900000 */
[----:B------:R-:W2:Y:S02]  /*7100*/  @!P0 SYNCS.PHASECHK.TRANS64 P0, [R5+URZ+0x8], R6 ;  /* 0x00000806050085a7 */ /* 0x000ea400080010ff */
[----:B--2---:R-:W-:Y:S05]  /*7110*/  @!P0 BRA `(.L_x_62) ;  /* 0xfffffffc00ec8947 */ /* 0x004fea000383ffff */
[----:B------:R-:W-:Y:S05]  /*7120*/  BRA `(.L_x_61) ;  /* 0xffffffc000407947 */ /* 0x000fea000383ffff */
.L_x_64:
[----:B------:R-:W-:Y:S01]  /*7130*/  BSSY B0, `(.L_x_128) ;  /* 0x0000006000007945 */ /* 0x000fe20003800000 */
[----:B------:R-:W-:-:S07]  /*7140*/  MOV R15, 0xffffffff ;  /* 0xffffffff000f7802 */ /* 0x000fce0000000f00 */
[----:B-1---5:R-:W-:Y:S05]  /*7150*/  WARPSYNC.COLLECTIVE R15, `(.L_x_129) ;  /* 0x000000000f0c7348 */ /* 0x022fea0003c00000 */
[----:B------:R-:W-:Y:S02]  /*7160*/  ELECT P6, UR79, PT ;  /* 0x00000000004f782f */ /* 0x000fe400038c0000 */
[----:B------:R-:W-:Y:S01]  /*7170*/  MOV R14, UR79 ;  /* 0x0000004f000e7c02 */ /* 0x000fe20008000f00 */
[----:B-1---5:R-:W-:Y:S10]  /*7180*/  ENDCOLLECTIVE ;  /* 0x000000000000791b */ /* 0x022ff40003800000 */
.L_x_129:
[----:B------:R-:W-:Y:S05]  /*7190*/  BSYNC B0 ;  /* 0x0000000000007941 */ /* 0x000fea0003800000 */
.L_x_128:
[----:B------:R-:W-:Y:S01]  /*71a0*/  PLOP3.LUT P0, PT, P6, PT, PT, 0x80, 0x8 ;  /* 0x000000000008781c */ /* 0x000fe2000370f070 */
[----:B------:R-:W-:-:S12]  /*71b0*/  BRA `(.L_x_130) ;  /* 0xffffffc0006c7947 */ /* 0x000fd8000383ffff */
.L_x_66:
[----:B-1----:R-:W-:-:S04]  /*71c0*/  MOV R0, UR5 ;  /* 0x0000000500007c02 */ /* 0x002fc80008000f00 */
[----:B------:R1:W2:Y:S03]  /*71d0*/  SYNCS.PHASECHK.TRANS64.TRYWAIT P0, [R0+URZ+0x8], R4 ;  /* 0x00000804000075a7 */ /* 0x0002a600080011ff */
[----:B--2---:R-:W-:Y:S05]  /*71e0*/  @!P0 NANOSLEEP.SYNCS 0x989680 ;  /* 0x009896800000895d */ /* 0x004fea0003900000 */
[----:B------:R-:W2:Y:S02]  /*71f0*/  @!P0 SYNCS.PHASECHK.TRANS64 P0, [R0+URZ+0x8], R4 ;  /* 0x00000804000085a7 */ /* 0x000ea400080010ff */
[----:B--2---:R-:W-:Y:S05]  /*7200*/  @!P0 BRA `(.L_x_66) ;  /* 0xfffffffc00ec8947 */ /* 0x004fea000383ffff */
[----:B------:R-:W-:Y:S05]  /*7210*/  BRA `(.L_x_65) ;  /* 0xffffffc000707947 */ /* 0x000fea000383ffff */
.L_x_67:
[----:B-1----:R1:W2:Y:S02]  /*7220*/  SYNCS.PHASECHK.TRANS64.TRYWAIT P0, [R0+URZ+0x60], R4 ;  /* 0x00006004000075a7 */ /* 0x0022a400080011ff */
[----:B--2---:R-:W-:Y:S05]  /*7230*/  @!P0 NANOSLEEP.SYNCS 0x989680 ;  /* 0x009896800000895d */ /* 0x004fea0003900000 */
[----:B------:R-:W2:Y:S02]  /*7240*/  @!P0 SYNCS.PHASECHK.TRANS64 P0, [R0+URZ+0x60], R4 ;  /* 0x00006004000085a7 */ /* 0x000ea400080010ff */
[----:B--2---:R-:W-:Y:S05]  /*7250*/  @!P0 BRA `(.L_x_67) ;  /* 0xfffffffc00f08947 */ /* 0x004fea000383ffff */
[----:B------:R-:W-:Y:S05]  /*7260*/  BRA `(.L_x_131) ;  /* 0xffffffc4004c7947 */ /* 0x000fea000383ffff */
.L_x_69:
[----:B------:R-:W-:-:S07]  /*7270*/  MOV R0, UR23 ;  /* 0x0000001700007c02 */ /* 0x000fce0008000f00 */
.L_x_132:
[----:B-1----:R1:W2:Y:S02]  /*7280*/  SYNCS.PHASECHK.TRANS64.TRYWAIT P0, [R0+URZ+0xa0], R4 ;  /* 0x0000a004000075a7 */ /* 0x0022a400080011ff */
[----:B--2---:R-:W-:Y:S05]  /*7290*/  @!P0 NANOSLEEP.SYNCS 0x989680 ;  /* 0x009896800000895d */ /* 0x004fea0003900000 */
[----:B------:R-:W2:Y:S02]  /*72a0*/  @!P0 SYNCS.PHASECHK.TRANS64 P0, [R0+URZ+0xa0], R4 ;  /* 0x0000a004000085a7 */ /* 0x000ea400080010ff */
[----:B--2---:R-:W-:Y:S05]  /*72b0*/  @!P0 BRA `(.L_x_132) ;  /* 0xfffffffc00f08947 */ /* 0x004fea000383ffff */
[----:B------:R-:W-:Y:S05]  /*72c0*/  BRA `(.L_x_133) ;  /* 0xffffffc400987947 */ /* 0x000fea000383ffff */
.L_x_72:
[----:B------:R-:W-:Y:S07]  /*72d0*/  MOV R0, UR5 ;  /* 0x0000000500007c02 */ /* 0x000fee0008000f00 */
.L_x_134:
[----:B-1----:R1:W2:Y:S02]  /*72e0*/  SYNCS.PHASECHK.TRANS64.TRYWAIT P0, [R0+URZ], R4 ;  /* 0x00000004000075a7 */ /* 0x0022a400080011ff */
[----:B--2---:R-:W-:Y:S05]  /*72f0*/  @!P0 NANOSLEEP.SYNCS 0x989680 ;  /* 0x009896800000895d */ /* 0x004fea0003900000 */
[----:B------:R-:W2:Y:S02]  /*7300*/  @!P0 SYNCS.PHASECHK.TRANS64 P0, [R0+URZ], R4 ;  /* 0x00000004000085a7 */ /* 0x000ea400080010ff */
[----:B--2---:R-:W-:Y:S05]  /*7310*/  @!P0 BRA `(.L_x_134) ;  /* 0xfffffffc00f08947 */ /* 0x004fea000383ffff */
[----:B------:R-:W-:Y:S05]  /*7320*/  BRA `(.L_x_71) ;  /* 0xffffffc400ac7947 */ /* 0x000fea000383ffff */
.L_x_76:
[----:B-1----:R-:W-:-:S07]  /*7330*/  MOV R0, UR4 ;  /* 0x0000000400007c02 */ /* 0x002fce0008000f00 */
.L_x_135:
[----:B-1----:R1:W2:Y:S02]  /*7340*/  SYNCS.PHASECHK.TRANS64.TRYWAIT P0, [R0+URZ], R2 ;  /* 0x00000002000075a7 */ /* 0x0022a400080011ff */
[----:B--2---:R-:W-:Y:S05]  /*7350*/  @!P0 NANOSLEEP.SYNCS 0x989680 ;  /* 0x009896800000895d */ /* 0x004fea0003900000 */
[----:B------:R-:W2:Y:S02]  /*7360*/  @!P0 SYNCS.PHASECHK.TRANS64 P0, [R0+URZ], R2 ;  /* 0x00000002000085a7 */ /* 0x000ea400080010ff */
[----:B--2---:R-:W-:Y:S05]  /*7370*/  @!P0 BRA `(.L_x_135) ;  /* 0xfffffffc00f08947 */ /* 0x004fea000383ffff */
[----:B------:R-:W-:Y:S05]  /*7380*/  BRA `(.L_x_136) ;  /* 0xffffffc800787947 */ /* 0x000fea000383ffff */
.L_x_77:
[----:B------:R-:W-:-:S07]  /*7390*/  MOV R0, UR5 ;  /* 0x0000000500007c02 */ /* 0x000fce0008000f00 */
.L_x_137:
[----:B-1----:R1:W2:Y:S02]  /*73a0*/  SYNCS.PHASECHK.TRANS64.TRYWAIT P0, [R0+URZ], R3 ;  /* 0x00000003000075a7 */ /* 0x0022a400080011ff */
[----:B--2---:R-:W-:Y:S05]  /*73b0*/  @!P0 NANOSLEEP.SYNCS 0x989680 ;  /* 0x009896800000895d */ /* 0x004fea0003900000 */
[----:B------:R-:W2:Y:S02]  /*73c0*/  @!P0 SYNCS.PHASECHK.TRANS64 P0, [R0+URZ], R3 ;  /* 0x00000003000085a7 */ /* 0x000ea400080010ff */
[----:B--2---:R-:W-:Y:S05]  /*73d0*/  @!P0 BRA `(.L_x_137) ;  /* 0xfffffffc00f08947 */ /* 0x004fea000383ffff */
[----:B------:R-:W-:Y:S05]  /*73e0*/  BRA `(.L_x_138) ;  /* 0xffffffc800847947 */ /* 0x000fea000383ffff */
.L_x_78:
[----:B------:R-:W-:-:S07]  /*73f0*/  MOV R0, UR5 ;  /* 0x0000000500007c02 */ /* 0x000fce0008000f00 */
.L_x_139:
[----:B-1----:R1:W2:Y:S02]  /*7400*/  SYNCS.PHASECHK.TRANS64.TRYWAIT P0, [R0+URZ], R3 ;  /* 0x00000003000075a7 */ /* 0x0022a400080011ff */
[----:B--2---:R-:W-:Y:S05]  /*7410*/  @!P0 NANOSLEEP.SYNCS 0x989680 ;  /* 0x009896800000895d */ /* 0x004fea0003900000 */
[----:B------:R-:W2:Y:S02]  /*7420*/  @!P0 SYNCS.PHASECHK.TRANS64 P0, [R0+URZ], R3 ;  /* 0x00000003000085a7 */ /* 0x000ea400080010ff */
[----:B--2---:R-:W-:Y:S05]  /*7430*/  @!P0 BRA `(.L_x_139) ;  /* 0xfffffffc00f08947 */ /* 0x004fea000383ffff */
[----:B------:R-:W-:Y:S05]  /*7440*/  BRA `(.L_x_140) ;  /* 0xffffffc800907947 */ /* 0x000fea000383ffff */
.L_x_81:
[----:B------:R-:W-:-:S07]  /*7450*/  MOV R0, UR17 ;  /* 0x0000001100007c02 */ /* 0x000fce0008000f00 */
.L_x_141:
[----:B-1----:R1:W2:Y:S02]  /*7460*/  SYNCS.PHASECHK.TRANS64.TRYWAIT P1, [R0+URZ+0xe0], R2 ;  /* 0x0000e002000075a7 */ /* 0x0022a400080211ff */
[----:B--2---:R-:W-:Y:S05]  /*7470*/  @!P1 NANOSLEEP.SYNCS 0x989680 ;  /* 0x009896800000995d */ /* 0x004fea0003900000 */
[----:B------:R-:W2:Y:S02]  /*7480*/  @!P1 SYNCS.PHASECHK.TRANS64 P1, [R0+URZ+0xe0], R2 ;  /* 0x0000e002000095a7 */ /* 0x000ea400080210ff */
[----:B--2---:R-:W-:Y:S05]  /*7490*/  @!P1 BRA `(.L_x_141) ;  /* 0xfffffffc00f09947 */ /* 0x004fea000383ffff */
[----:B------:R-:W-:Y:S05]  /*74a0*/  BRA `(.L_x_142) ;  /* 0xffffffc800dc7947 */ /* 0x000fea000383ffff */
.L_x_86:
[----:B--2---:R2:W3:Y:S02]  /*74b0*/  SYNCS.PHASECHK.TRANS64.TRYWAIT P0, [R7+URZ+0x60], R0 ;  /* 0x00006000070075a7 */ /* 0x0044e400080011ff */
[----:B---3--:R-:W-:Y:S05]  /*74c0*/  @!P0 NANOSLEEP.SYNCS 0x989680 ;  /* 0x009896800000895d */ /* 0x008fea0003900000 */
[----:B------:R-:W3:Y:S02]  /*74d0*/  @!P0 SYNCS.PHASECHK.TRANS64 P0, [R7+URZ+0x60], R0 ;  /* 0x00006000070085a7 */ /* 0x000ee400080010ff */
[----:B---3--:R-:W-:Y:S05]  /*74e0*/  @!P0 BRA `(.L_x_86) ;  /* 0xfffffffc00f08947 */ /* 0x008fea000383ffff */
[----:B------:R-:W-:Y:S05]  /*74f0*/  BRA `(.L_x_143) ;  /* 0xffffffcc00f87947 */ /* 0x000fea000383ffff */
.L_x_89:
[----:B-1----:R-:W-:Y:S07]  /*7500*/  MOV R0, UR17 ;  /* 0x0000001100007c02 */ /* 0x002fee0008000f00 */
.L_x_144:
[----:B-1----:R1:W2:Y:S02]  /*7510*/  SYNCS.PHASECHK.TRANS64.TRYWAIT P2, [R0+URZ+0x58], R7 ;  /* 0x00005807000075a7 */ /* 0x0022a400080411ff */
[----:B--2---:R-:W-:Y:S05]  /*7520*/  @!P2 NANOSLEEP.SYNCS 0x989680 ;  /* 0x009896800000a95d */ /* 0x004fea0003900000 */
[----:B------:R-:W2:Y:S02]  /*7530*/  @!P2 SYNCS.PHASECHK.TRANS64 P2, [R0+URZ+0x58], R7 ;  /* 0x000058070000a5a7 */ /* 0x000ea400080410ff */
[----:B--2---:R-:W-:Y:S05]  /*7540*/  @!P2 BRA `(.L_x_144) ;  /* 0xfffffffc00f0a947 */ /* 0x004fea000383ffff */
[----:B------:R-:W-:Y:S05]  /*7550*/  BRA `(.L_x_88) ;  /* 0xffffffd400587947 */ /* 0x000fea000383ffff */
.L_x_92:
[----:B-1----:R-:W-:Y:S07]  /*7560*/  MOV R0, UR17 ;  /* 0x0000001100007c02 */ /* 0x002fee0008000f00 */
.L_x_145:
[----:B-1----:R1:W2:Y:S02]  /*7570*/  SYNCS.PHASECHK.TRANS64.TRYWAIT P0, [R0+URZ+0x48], R6 ;  /* 0x00004806000075a7 */ /* 0x0022a400080011ff */
[----:B--2---:R-:W-:Y:S05]  /*7580*/  @!P0 NANOSLEEP.SYNCS 0x989680 ;  /* 0x009896800000895d */ /* 0x004fea0003900000 */
[----:B------:R-:W2:Y:S02]  /*7590*/  @!P0 SYNCS.PHASECHK.TRANS64 P0, [R0+URZ+0x48], R6 ;  /* 0x00004806000085a7 */ /* 0x000ea400080010ff */
[----:B--2---:R-:W-:Y:S05]  /*75a0*/  @!P0 BRA `(.L_x_145) ;  /* 0xfffffffc00f08947 */ /* 0x004fea000383ffff */
[----:B------:R-:W-:Y:S05]  /*75b0*/  BRA `(.L_x_146) ;  /* 0xffffffd400a87947 */ /* 0x000fea000383ffff */
.L_x_95:
[----:B--2---:R2:W3:Y:S02]  /*75c0*/  SYNCS.PHASECHK.TRANS64.TRYWAIT P0, [R3+URZ+0x60], R0 ;  /* 0x00006000030075a7 */ /* 0x0044e400080011ff */
[----:B---3--:R-:W-:Y:S05]  /*75d0*/  @!P0 NANOSLEEP.SYNCS 0x989680 ;  /* 0x009896800000895d */ /* 0x008fea0003900000 */
[----:B------:R-:W3:Y:S02]  /*75e0*/  @!P0 SYNCS.PHASECHK.TRANS64 P0, [R3+URZ+0x60], R0 ;  /* 0x00006000030085a7 */ /* 0x000ee400080010ff */
[----:B---3--:R-:W-:Y:S05]  /*75f0*/  @!P0 BRA `(.L_x_95) ;  /* 0xfffffffc00f08947 */ /* 0x008fea000383ffff */
[----:B------:R-:W-:Y:S05]  /*7600*/  BRA `(.L_x_147) ;  /* 0xffffffd800f47947 */ /* 0x000fea000383ffff */
.L_x_106:
[----:B-1----:R-:W-:Y:S04]  /*7610*/  MOV R0, UR44 ;  /* 0x0000002c00007c02 */ /* 0x002fe80008000f00 */
[----:B------:R1:W2:Y:S03]  /*7620*/  SYNCS.PHASECHK.TRANS64.TRYWAIT P1, [R0+URZ+0x40], R3 ;  /* 0x00004003000075a7 */ /* 0x0002a600080211ff */
[----:B--2---:R-:W-:Y:S05]  /*7630*/  @!P1 NANOSLEEP.SYNCS 0x989680 ;  /* 0x009896800000995d */ /* 0x004fea0003900000 */
[----:B------:R-:W2:Y:S02]  /*7640*/  @!P1 SYNCS.PHASECHK.TRANS64 P1, [R0+URZ+0x40], R3 ;  /* 0x00004003000095a7 */ /* 0x000ea400080210ff */
[----:B--2---:R-:W-:Y:S05]  /*7650*/  @!P1 BRA `(.L_x_106) ;  /* 0xfffffffc00ec9947 */ /* 0x004fea000383ffff */
[----:B------:R-:W-:Y:S05]  /*7660*/  BRA `(.L_x_105) ;  /* 0xffffffe800307947 */ /* 0x000fea000383ffff */
.L_x_108:
[----:B------:R1:W1:Y:S02]  /*7670*/  SYNCS.PHASECHK.TRANS64.TRYWAIT P1, [R83+URZ+0x80], R4 ;  /* 0x00008004530075a7 */ /* 0x00026400080211ff */
[----:B-1----:R-:W-:Y:S05]  /*7680*/  @!P1 NANOSLEEP.SYNCS 0x989680 ;  /* 0x009896800000995d */ /* 0x002fea0003900000 */
[----:B------:R-:W1:Y:S02]  /*7690*/  @!P1 SYNCS.PHASECHK.TRANS64 P1, [R83+URZ+0x80], R4 ;  /* 0x00008004530095a7 */ /* 0x000e6400080210ff */
[----:B-1----:R-:W-:Y:S05]  /*76a0*/  @!P1 BRA `(.L_x_108) ;  /* 0xfffffffc00f09947 */ /* 0x002fea000383ffff */
[----:B------:R-:W-:Y:S05]  /*76b0*/  BRA `(.L_x_107) ;  /* 0xffffffe8006c7947 */ /* 0x000fea000383ffff */
        .weak           $__internal_0_$__cuda_sm10x_tcgen05_guardrail_trap_col_being_dealloced_not_returned_by_alloc
        .type           $__internal_0_$__cuda_sm10x_tcgen05_guardrail_trap_col_being_dealloced_not_returned_by_alloc,@function
        .size           $__internal_0_$__cuda_sm10x_tcgen05_guardrail_trap_col_being_dealloced_not_returned_by_alloc,($__internal_1_$__cuda_sm10x_tcgen05_guardrail_trap_phase_invalid_during_alloc - $__internal_0_$__cuda_sm10x_tcgen05_guardrail_trap_col_being_dealloced_not_returned_by_alloc)
$__internal_0_$__cuda_sm10x_tcgen05_guardrail_trap_col_being_dealloced_not_returned_by_alloc:
[----:B------:R-:W-:Y:S05]  /*76c0*/  BPT.TRAP 0x1 ;  /* 0x000000040000795c */ /* 0x000fea0000300000 */
[----:B------:R-:W-:-:S04]  /*76d0*/  HFMA2 R3, -RZ, RZ, 0, 0 ;  /* 0x00000000ff037431 */ /* 0x000fc800000001ff */
[----:B------:R-:W-:Y:S05]  /*76e0*/  RET.REL.NODEC R2 `(_ZN7cutlass13device_kernelINS_4gemm6kernel13GemmUniversalIN4cute5tupleIJiiiiEEENS1_10collective13CollectiveMmaINS1_35MainloopSm100TmaUmmaWarpSpecializedILi4ELi2ELi4ENS5_IJNS4_1CILi2EEESB_NSA_ILi1EEEEEEEENS5_IJNSA_ILi128EEENSA_ILi64EEESG_EEEaNS5_IJlSC_lEEEaSI_NS4_8TiledMMAINS4_8MMA_AtomIJNS4_21SM100_MMA_S8_2x1SM_SSIaaiLi128ELi64ELNS4_4UMMA5MajorE0ELSN_0ELNSM_8SaturateE0EEEEEENS4_6LayoutINS5_IJSC_SC_SC_EEENS5_IJNSA_ILi0EEEST_ST_EEEEENS5_IJNS4_10UnderscoreESW_SW_EEEEENS4_28SM100_TMA_2SM_LOAD_MULTICASTENS4_14ComposedLayoutINS4_7SwizzleILi2ELi4ELi3EEENS4_18smem_ptr_flag_bitsILi8EEENSR_INS5_IJNSA_ILi8EEESG_EEENS5_IJSG_SC_EEEEEEEvNS4_8identityENS4_18SM100_TMA_2SM_LOADES19_vS1A_EENS_8epilogue10collective18CollectiveEpilogueINS1D_23Sm100TmaWarpSpecializedILi1ELi1ELi32ELb0ELb0EEEJNS5_IJSG_SG_SG_EEENS5_IJNSR_ISG_SC_EES1J_EEEaSI_aSI_NS1D_6fusion15FusionCallbacksIS1H_NS1L_17LinearCombinationIaiaiLNS_15FloatRoundStyleE2EEES1I_S1K_JEEENS4_5SM1004TMEM4LOAD26SM100_TMEM_LOAD_32dp32b32xENS4_13SM90_TMA_LOADES19_NS4_39AutoVectorizingCopyWithAssumedAlignmentILi128EEENS4_14SM90_TMA_STOREES19_S1X_S1X_EEEvvEEEEvNT_6ParamsE) ;  /* 0xffffff8802447950 */ /* 0x000fea0003c3ffff */
        .weak           $__internal_1_$__cuda_sm10x_tcgen05_guardrail_trap_phase_invalid_during_alloc
        .type           $__internal_1_$__cuda_sm10x_tcgen05_guardrail_trap_phase_invalid_during_alloc,@function
        .size           $__internal_1_$__cuda_sm10x_tcgen05_guardrail_trap_phase_invalid_during_alloc,($__internal_2_$__cuda_sm10x_tcgen05_guardrail_trap_unallocated_columns_being_dealloced - $__internal_1_$__cuda_sm10x_tcgen05_guardrail_trap_phase_invalid_during_alloc)
$__internal_1_$__cuda_sm10x_tcgen05_guardrail_trap_phase_invalid_during_alloc:
[----:B------:R-:W-:Y:S05]  /*76f0*/  BPT.TRAP 0x1 ;  /* 0x000000040000795c */ /* 0x000fea0000300000 */
[----:B------:R-:W-:-:S04]  /*7700*/  MOV R5, 0x0 ;  /* 0x0000000000057802 */ /* 0x000fc80000000f00 */
[----:B------:R-:W-:Y:S05]  /*7710*/  RET.REL.NODEC R4 `(_ZN7cutlass13device_kernelINS_4gemm6kernel13GemmUniversalIN4cute5tupleIJiiiiEEENS1_10collective13CollectiveMmaINS1_35MainloopSm100TmaUmmaWarpSpecializedILi4ELi2ELi4ENS5_IJNS4_1CILi2EEESB_NSA_ILi1EEEEEEEENS5_IJNSA_ILi128EEENSA_ILi64EEESG_EEEaNS5_IJlSC_lEEEaSI_NS4_8TiledMMAINS4_8MMA_AtomIJNS4_21SM100_MMA_S8_2x1SM_SSIaaiLi128ELi64ELNS4_4UMMA5MajorE0ELSN_0ELNSM_8SaturateE0EEEEEENS4_6LayoutINS5_IJSC_SC_SC_EEENS5_IJNSA_ILi0EEEST_ST_EEEEENS5_IJNS4_10UnderscoreESW_SW_EEEEENS4_28SM100_TMA_2SM_LOAD_MULTICASTENS4_14ComposedLayoutINS4_7SwizzleILi2ELi4ELi3EEENS4_18smem_ptr_flag_bitsILi8EEENSR_INS5_IJNSA_ILi8EEESG_EEENS5_IJSG_SC_EEEEEEEvNS4_8identityENS4_18SM100_TMA_2SM_LOADES19_vS1A_EENS_8epilogue10collective18CollectiveEpilogueINS1D_23Sm100TmaWarpSpecializedILi1ELi1ELi32ELb0ELb0EEEJNS5_IJSG_SG_SG_EEENS5_IJNSR_ISG_SC_EES1J_EEEaSI_aSI_NS1D_6fusion15FusionCallbacksIS1H_NS1L_17LinearCombinationIaiaiLNS_15FloatRoundStyleE2EEES1I_S1K_JEEENS4_5SM1004TMEM4LOAD26SM100_TMEM_LOAD_32dp32b32xENS4_13SM90_TMA_LOADES19_NS4_39AutoVectorizingCopyWithAssumedAlignmentILi128EEENS4_14SM90_TMA_STOREES19_S1X_S1X_EEEvvEEEEvNT_6ParamsE) ;  /* 0xffffff8804387950 */ /* 0x000fea0003c3ffff */
        .weak           $__internal_2_$__cuda_sm10x_tcgen05_guardrail_trap_unallocated_columns_being_dealloced
        .type           $__internal_2_$__cuda_sm10x_tcgen05_guardrail_trap_unallocated_columns_being_dealloced,@function
        .size           $__internal_2_$__cuda_sm10x_tcgen05_guardrail_trap_unallocated_columns_being_dealloced,(.L_x_149 - $__internal_2_$__cuda_sm10x_tcgen05_guardrail_trap_unallocated_columns_being_dealloced)
$__internal_2_$__cuda_sm10x_tcgen05_guardrail_trap_unallocated_columns_being_dealloced:
[----:B------:R-:W-:Y:S05]  /*7720*/  BPT.TRAP 0x1 ;  /* 0x000000040000795c */ /* 0x000fea0000300000 */
[----:B------:R-:W-:-:S04]  /*7730*/  HFMA2 R3, -RZ, RZ, 0, 0 ;  /* 0x00000000ff037431 */ /* 0x000fc800000001ff */
[----:B------:R-:W-:Y:S05]  /*7740*/  RET.REL.NODEC R2 `(_ZN7cutlass13device_kernelINS_4gemm6kernel13GemmUniversalIN4cute5tupleIJiiiiEEENS1_10collective13CollectiveMmaINS1_35MainloopSm100TmaUmmaWarpSpecializedILi4ELi2ELi4ENS5_IJNS4_1CILi2EEESB_NSA_ILi1EEEEEEEENS5_IJNSA_ILi128EEENSA_ILi64EEESG_EEEaNS5_IJlSC_lEEEaSI_NS4_8TiledMMAINS4_8MMA_AtomIJNS4_21SM100_MMA_S8_2x1SM_SSIaaiLi128ELi64ELNS4_4UMMA5MajorE0ELSN_0ELNSM_8SaturateE0EEEEEENS4_6LayoutINS5_IJSC_SC_SC_EEENS5_IJNSA_ILi0EEEST_ST_EEEEENS5_IJNS4_10UnderscoreESW_SW_EEEEENS4_28SM100_TMA_2SM_LOAD_MULTICASTENS4_14ComposedLayoutINS4_7SwizzleILi2ELi4ELi3EEENS4_18smem_ptr_flag_bitsILi8EEENSR_INS5_IJNSA_ILi8EEESG_EEENS5_IJSG_SC_EEEEEEEvNS4_8identityENS4_18SM100_TMA_2SM_LOADES19_vS1A_EENS_8epilogue10collective18CollectiveEpilogueINS1D_23Sm100TmaWarpSpecializedILi1ELi1ELi32ELb0ELb0EEEJNS5_IJSG_SG_SG_EEENS5_IJNSR_ISG_SC_EES1J_EEEaSI_aSI_NS1D_6fusion15FusionCallbacksIS1H_NS1L_17LinearCombinationIaiaiLNS_15FloatRoundStyleE2EEES1I_S1K_JEEENS4_5SM1004TMEM4LOAD26SM100_TMEM_LOAD_32dp32b32xENS4_13SM90_TMA_LOADES19_NS4_39AutoVectorizingCopyWithAssumedAlignmentILi128EEENS4_14SM90_TMA_STOREES19_S1X_S1X_EEEvvEEEEvNT_6ParamsE) ;  /* 0xffffff88022c7950 */ /* 0x000fea0003c3ffff */
.L_x_148:
[----:B------:R-:W-:-:S00]  /*7750*/  BRA `(.L_x_148) ;  /* 0xfffffffc00fc7947 */ /* 0x000fc0000383ffff */
[----:B------:R-:W-:-:S00]  /*7760*/  NOP ;  /* 0x0000000000007918 */ /* 0x000fc00000000000 */
        /* <DEDUP_REMOVED lines=9> */
.L_x_149:


//--------------------- .nv.global.init           --------------------------
	.section	.nv.global.init,"aw",@progbits
.nv.global.init:
	.type		$str$27,@object
	.size		$str$27,($str$28 - $str$27)
$str$27:
        /*0000*/ 	.byte	0x28, 0x61, 0x64, 0x64, 0x72, 0x65, 0x73, 0x73, 0x20, 0x26, 0x20, 0x6d, 0x61, 0x73, 0x6b, 0x29
        /*0010*/ 	.byte	0x20, 0x3d, 0x3d, 0x20, 0x30, 0x00
	.type		$str$28,@object
	.size		$str$28,($str$26 - $str$28)
$str$28:
        /*0016*/ 	.byte	0x2f, 0x74, 0x6d, 0x70, 0x2f, 0x63, 0x75, 0x74, 0x6c, 0x61, 0x73, 0x73, 0x5f, 0x73, 0x77, 0x65
        /*0026*/ 	.byte	0x65, 0x70, 0x5f, 0x73, 0x72, 0x63, 0x2f, 0x69, 0x6e, 0x63, 0x6c, 0x75, 0x64, 0x65, 0x2f, 0x63
        /*0036*/ 	.byte	0x75, 0x74, 0x65, 0x2f, 0x70, 0x6f, 0x69, 0x6e, 0x74, 0x65, 0x72, 0x5f, 0x66, 0x6c, 0x61, 0x67
        /*0046*/ 	.byte	0x67, 0x65, 0x64, 0x2e, 0x68, 0x70, 0x70, 0x00
	.type		$str$26,@object
	.size		$str$26,($str$25 - $str$26)
$str$26:
        /*004e*/ 	.byte	0x2f, 0x74, 0x6d, 0x70, 0x2f, 0x63, 0x75, 0x74, 0x6c, 0x61, 0x73, 0x73, 0x5f, 0x73, 0x77, 0x65
        /*005e*/ 	.byte	0x65, 0x70, 0x5f, 0x73, 0x72, 0x63, 0x2f, 0x69, 0x6e, 0x63, 0x6c, 0x75, 0x64, 0x65, 0x2f, 0x63
        /*006e*/ 	.byte	0x75, 0x74, 0x65, 0x2f, 0x61, 0x74, 0x6f, 0x6d, 0x2f, 0x63, 0x6f, 0x70, 0x79, 0x5f, 0x74, 0x72
        /*007e*/ 	.byte	0x61, 0x69, 0x74, 0x73, 0x5f, 0x73, 0x6d, 0x31, 0x30, 0x30, 0x2e, 0x68, 0x70, 0x70, 0x00
	.type		$str$25,@object
	.size		$str$25,(__unnamed_1 - $str$25)
$str$25:
        /*008d*/ 	.byte	0x28, 0x28, 0x75, 0x69, 0x6e, 0x74, 0x33, 0x32, 0x5f, 0x74, 0x28, 0x74, 0x68, 0x72, 0x65, 0x61
        /*009d*/ 	.byte	0x64, 0x49, 0x64, 0x78, 0x2e, 0x78, 0x29, 0x20, 0x2f, 0x20, 0x33, 0x32, 0x29, 0x20, 0x25, 0x20
        /*00ad*/ 	.byte	0x34, 0x29, 0x20, 0x3d, 0x3d, 0x20, 0x28, 0x28, 0x28, 0x74, 0x6d, 0x65, 0x6d, 0x5f, 0x61, 0x64
        /*00bd*/ 	.byte	0x64, 0x72, 0x20, 0x3e, 0x3e, 0x20, 0x31, 0x36, 0x29, 0x20, 0x2f, 0x20, 0x33, 0x32, 0x29, 0x20
        /*00cd*/ 	.byte	0x25, 0x20, 0x34, 0x29, 0x00
	.type		__unnamed_1,@object
	.size		__unnamed_1,(__unnamed_2 - __unnamed_1)
__unnamed_1:
        /*00d2*/ 	.byte	0x61, 0x75, 0x74, 0x6f, 0x20, 0x63, 0x75, 0x74, 0x65, 0x3a, 0x3a, 0x61, 0x73, 0x5f, 0x70, 0x6f
        /* <DEDUP_REMOVED lines=24> */
        /*0262*/ 	.byte	0x00
	.type		__unnamed_2,@object
	.size		__unnamed_2,(.L_2 - __unnamed_2)
__unnamed_2:
        /* <DEDUP_REMOVED lines=41> */
.L_2:


//--------------------- .nv.shared._ZN7cutlass13device_kernelINS_4gemm6kernel13GemmUniversalIN4cute5tupleIJiiiiEEENS1_10collective13CollectiveMmaINS1_35MainloopSm100TmaUmmaWarpSpecializedILi4ELi2ELi4ENS5_IJNS4_1CILi2EEESB_NSA_ILi1EEEEEEEENS5_IJNSA_ILi128EEENSA_ILi64EEESG_EEEaNS5_IJlSC_lEEEaSI_NS4_8TiledMMAINS4_8MMA_AtomIJNS4_21SM100_MMA_S8_2x1SM_SSIaaiLi128ELi64ELNS4_4UMMA5MajorE0ELSN_0ELNSM_8SaturateE0EEEEEENS4_6LayoutINS5_IJSC_SC_SC_EEENS5_IJNSA_ILi0EEEST_ST_EEEEENS5_IJNS4_10UnderscoreESW_SW_EEEEENS4_28SM100_TMA_2SM_LOAD_MULTICASTENS4_14ComposedLayoutINS4_7SwizzleILi2ELi4ELi3EEENS4_18smem_ptr_flag_bitsILi8EEENSR_INS5_IJNSA_ILi8EEESG_EEENS5_IJSG_SC_EEEEEEEvNS4_8identityENS4_18SM100_TMA_2SM_LOADES19_vS1A_EENS_8epilogue10collective18CollectiveEpilogueINS1D_23Sm100TmaWarpSpecializedILi1ELi1ELi32ELb0ELb0EEEJNS5_IJSG_SG_SG_EEENS5_IJNSR_ISG_SC_EES1J_EEEaSI_aSI_NS1D_6fusion15FusionCallbacksIS1H_NS1L_17LinearCombinationIaiaiLNS_15FloatRoundStyleE2EEES1I_S1K_JEEENS4_5SM1004TMEM4LOAD26SM100_TMEM_LOAD_32dp32b32xENS4_13SM90_TMA_LOADES19_NS4_39AutoVectorizingCopyWithAssumedAlignmentILi128EEENS4_14SM90_TMA_STOREES19_S1X_S1X_EEEvvEEEEvNT_6ParamsE --------------------------
	.section	.nv.shared._ZN7cutlass13device_kernelINS_4gemm6kernel13GemmUniversalIN4cute5tupleIJiiiiEEENS1_10collective13CollectiveMmaINS1_35MainloopSm100TmaUmmaWarpSpecializedILi4ELi2ELi4ENS5_IJNS4_1CILi2EEESB_NSA_ILi1EEEEEEEENS5_IJNSA_ILi128EEENSA_ILi64EEESG_EEEaNS5_IJlSC_lEEEaSI_NS4_8TiledMMAINS4_8MMA_AtomIJNS4_21SM100_MMA_S8_2x1SM_SSIaaiLi128ELi64ELNS4_4UMMA5MajorE0ELSN_0ELNSM_8SaturateE0EEEEEENS4_6LayoutINS5_IJSC_SC_SC_EEENS5_IJNSA_ILi0EEEST_ST_EEEEENS5_IJNS4_10UnderscoreESW_SW_EEEEENS4_28SM100_TMA_2SM_LOAD_MULTICASTENS4_14ComposedLayoutINS4_7SwizzleILi2ELi4ELi3EEENS4_18smem_ptr_flag_bitsILi8EEENSR_INS5_IJNSA_ILi8EEESG_EEENS5_IJSG_SC_EEEEEEEvNS4_8identityENS4_18SM100_TMA_2SM_LOADES19_vS1A_EENS_8epilogue10collective18CollectiveEpilogueINS1D_23Sm100TmaWarpSpecializedILi1ELi1ELi32ELb0ELb0EEEJNS5_IJSG_SG_SG_EEENS5_IJNSR_ISG_SC_EES1J_EEEaSI_aSI_NS1D_6fusion15FusionCallbacksIS1H_NS1L_17LinearCombinationIaiaiLNS_15FloatRoundStyleE2EEES1I_S1K_JEEENS4_5SM1004TMEM4LOAD26SM100_TMEM_LOAD_32dp32b32xENS4_13SM90_TMA_LOADES19_NS4_39AutoVectorizingCopyWithAssumedAlignmentILi128EEENS4_14SM90_TMA_STOREES19_S1X_S1X_EEEvvEEEEvNT_6ParamsE,"aw",@nobits
	.sectionflags	@""
	.align	16
	.zero		1024


//--------------------- .nv.shared.reserved.0     --------------------------
	.section	.nv.shared.reserved.0,"aw",@nobits
	.weak		__nv_reservedSMEM_offset_0_alias
	.size		__nv_reservedSMEM_offset_0_alias, 0, 64
	.other		__nv_reservedSMEM_offset_0_alias,@"STO_CUDA_RESERVED_SHARED STV_DEFAULT"
__nv_reservedSMEM_offset_0_alias:
	.zero		0
.nv.shared.reserved.0:
	.zero		64
	.weak		__nv_reservedSMEM_tcgen05_partition
	.type		__nv_reservedSMEM_tcgen05_partition,@object
	.size		__nv_reservedSMEM_tcgen05_partition,(.L_0 - __nv_reservedSMEM_tcgen05_partition)
__nv_reservedSMEM_tcgen05_partition:
	.zero		32
.L_0:


//--------------------- .nv.global                --------------------------
	.section	.nv.global,"aw",@nobits
.nv.global:
	.type		_ZN40_INTERNAL_2d659a90_4_k_cu_19283aa2_113874cute1_E,@object
	.size		_ZN40_INTERNAL_2d659a90_4_k_cu_19283aa2_113874cute1_E,(_ZN40_INTERNAL_2d659a90_4_k_cu_19283aa2_113874cuda3std3__45__cpo6cbeginE - _ZN40_INTERNAL_2d659a90_4_k_cu_19283aa2_113874cute1_E)
_ZN40_INTERNAL_2d659a90_4_k_cu_19283aa2_113874cute1_E:
	.zero		1
	.type		_ZN40_INTERNAL_2d659a90_4_k_cu_19283aa2_113874cuda3std3__45__cpo6cbeginE,@object
	.size		_ZN40_INTERNAL_2d659a90_4_k_cu_19283aa2_113874cuda3std3__45__cpo6cbeginE,(_ZN40_INTERNAL_2d659a90_4_k_cu_19283aa2_113874cuda3std3__48in_placeE - _ZN40_INTERNAL_2d659a90_4_k_cu_19283aa2_113874cuda3std3__45__cpo6cbeginE)
_ZN40_INTERNAL_2d659a90_4_k_cu_19283aa2_113874cuda3std3__45__cpo6cbeginE:
	.zero		1
	.type		_ZN40_INTERNAL_2d659a90_4_k_cu_19283aa2_113874cuda3std3__48in_placeE,@object
	.size		_ZN40_INTERNAL_2d659a90_4_k_cu_19283aa2_113874cuda3std3__48in_placeE,(_ZN40_INTERNAL_2d659a90_4_k_cu_19283aa2_113874cuda3std6ranges3__45__cpo9iter_moveE - _ZN40_INTERNAL_2d659a90_4_k_cu_19283aa2_113874cuda3std3__48in_placeE)
_ZN40_INTERNAL_2d659a90_4_k_cu_19283aa2_113874cuda3std3__48in_placeE:
	.zero		1
	.type		_ZN40_INTERNAL_2d659a90_4_k_cu_19283aa2_113874cuda3std6ranges3__45__cpo9iter_moveE,@object
	.size		_ZN40_INTERNAL_2d659a90_4_k_cu_19283aa2_113874cuda3std6ranges3__45__cpo9iter_moveE,(_ZN40_INTERNAL_2d659a90_4_k_cu_19283aa2_113874cuda3std3__45__cpo5beginE - _ZN40_INTERNAL_2d659a90_4_k_cu_19283aa2_113874cuda3std6ranges3__45__cpo9iter_moveE)
_ZN40_INTERNAL_2d659a90_4_k_cu_19283aa2_113874cuda3std6ranges3__45__cpo9iter_moveE:
	.zero		1
	.type		_ZN40_INTERNAL_2d659a90_4_k_cu_19283aa2_113874cuda3std3__45__cpo5beginE,@object
	.size		_ZN40_INTERNAL_2d659a90_4_k_cu_19283aa2_113874cuda3std3__45__cpo5beginE,(_ZN40_INTERNAL_2d659a90_4_k_cu_19283aa2_113874cuda3std3__442_GLOBAL__N__2d659a90_4_k_cu_19283aa2_113876ignoreE - _ZN40_INTERNAL_2d659a90_4_k_cu_19283aa2_113874cuda3std3__45__cpo5beginE)
_ZN40_INTERNAL_2d659a90_4_k_cu_19283aa2_113874cuda3std3__45__cpo5beginE:
	.zero		1
	.type		_ZN40_INTERNAL_2d659a90_4_k_cu_19283aa2_113874cuda3std3__442_GLOBAL__N__2d659a90_4_k_cu_19283aa2_113876ignoreE,@object
	.size		_ZN40_INTERNAL_2d659a90_4_k_cu_19283aa2_113874cuda3std3__442_GLOBAL__N__2d659a90_4_k_cu_19283aa2_113876ignoreE,(_ZN40_INTERNAL_2d659a90_4_k_cu_19283aa2_113874cute7productE - _ZN40_INTERNAL_2d659a90_4_k_cu_19283aa2_113874cuda3std3__442_GLOBAL__N__2d659a90_4_k_cu_19283aa2_113876ignoreE)
_ZN40_INTERNAL_2d659a90_4_k_cu_19283aa2_113874cuda3std3__442_GLOBAL__N__2d659a90_4_k_cu_19283aa2_113876ignoreE:
	.zero		1
	.type		_ZN40_INTERNAL_2d659a90_4_k_cu_19283aa2_113874cute7productE,@object
	.size		_ZN40_INTERNAL_2d659a90_4_k_cu_19283aa2_113874cute7productE,(_ZN40_INTERNAL_2d659a90_4_k_cu_19283aa2_113874cuda3std3__45__cpo3endE - _ZN40_INTERNAL_2d659a90_4_k_cu_19283aa2_113874cute7productE)
_ZN40_INTERNAL_2d659a90_4_k_cu_19283aa2_113874cute7productE:
	.zero		1
	.type		_ZN40_INTERNAL_2d659a90_4_k_cu_19283aa2_113874cuda3std3__45__cpo3endE,@object
	.size		_ZN40_INTERNAL_2d659a90_4_k_cu_19283aa2_113874cuda3std3__45__cpo3endE,(_ZN40_INTERNAL_2d659a90_4_k_cu_19283aa2_113874cuda3std3__419piecewise_constructE - _ZN40_INTERNAL_2d659a90_4_k_cu_19283aa2_113874cuda3std3__45__cpo3endE)
_ZN40_INTERNAL_2d659a90_4_k_cu_19283aa2_113874cuda3std3__45__cpo3endE:
	.zero		1
	.type		_ZN40_INTERNAL_2d659a90_4_k_cu_19283aa2_113874cuda3std3__419piecewise_constructE,@object
	.size		_ZN40_INTERNAL_2d659a90_4_k_cu_19283aa2_113874cuda3std3__419piecewise_constructE,(_ZN40_INTERNAL_2d659a90_4_k_cu_19283aa2_113874cuda3std3__45__cpo4cendE - _ZN40_INTERNAL_2d659a90_4_k_cu_19283aa2_113874cuda3std3__419piecewise_constructE)
_ZN40_INTERNAL_2d659a90_4_k_cu_19283aa2_113874cuda3std3__419piecewise_constructE:
	.zero		1
	.type		_ZN40_INTERNAL_2d659a90_4_k_cu_19283aa2_113874cuda3std3__45__cpo4cendE,@object
	.size		_ZN40_INTERNAL_2d659a90_4_k_cu_19283aa2_113874cuda3std3__45__cpo4cendE,(_ZN40_INTERNAL_2d659a90_4_k_cu_19283aa2_113874cuda3std6ranges3__45__cpo4swapE - _ZN40_INTERNAL_2d659a90_4_k_cu_19283aa2_113874cuda3std3__45__cpo4cendE)
_ZN40_INTERNAL_2d659a90_4_k_cu_19283aa2_113874cuda3std3__45__cpo4cendE:
	.zero		1
	.type		_ZN40_INTERNAL_2d659a90_4_k_cu_19283aa2_113874cuda3std6ranges3__45__cpo4swapE,@object
	.size		_ZN40_INTERNAL_2d659a90_4_k_cu_19283aa2_113874cuda3std6ranges3__45__cpo4swapE,(.L_10 - _ZN40_INTERNAL_2d659a90_4_k_cu_19283aa2_113874cuda3std6ranges3__45__cpo4swapE)
_ZN40_INTERNAL_2d659a90_4_k_cu_19283aa2_113874cuda3std6ranges3__45__cpo4swapE:
	.zero		1
.L_10:


//--------------------- .nv.constant0._ZN7cutlass13device_kernelINS_4gemm6kernel13GemmUniversalIN4cute5tupleIJiiiiEEENS1_10collective13CollectiveMmaINS1_35MainloopSm100TmaUmmaWarpSpecializedILi4ELi2ELi4ENS5_IJNS4_1CILi2EEESB_NSA_ILi1EEEEEEEENS5_IJNSA_ILi128EEENSA_ILi64EEESG_EEEaNS5_IJlSC_lEEEaSI_NS4_8TiledMMAINS4_8MMA_AtomIJNS4_21SM100_MMA_S8_2x1SM_SSIaaiLi128ELi64ELNS4_4UMMA5MajorE0ELSN_0ELNSM_8SaturateE0EEEEEENS4_6LayoutINS5_IJSC_SC_SC_EEENS5_IJNSA_ILi0EEEST_ST_EEEEENS5_IJNS4_10UnderscoreESW_SW_EEEEENS4_28SM100_TMA_2SM_LOAD_MULTICASTENS4_14ComposedLayoutINS4_7SwizzleILi2ELi4ELi3EEENS4_18smem_ptr_flag_bitsILi8EEENSR_INS5_IJNSA_ILi8EEESG_EEENS5_IJSG_SC_EEEEEEEvNS4_8identityENS4_18SM100_TMA_2SM_LOADES19_vS1A_EENS_8epilogue10collective18CollectiveEpilogueINS1D_23Sm100TmaWarpSpecializedILi1ELi1ELi32ELb0ELb0EEEJNS5_IJSG_SG_SG_EEENS5_IJNSR_ISG_SC_EES1J_EEEaSI_aSI_NS1D_6fusion15FusionCallbacksIS1H_NS1L_17LinearCombinationIaiaiLNS_15FloatRoundStyleE2EEES1I_S1K_JEEENS4_5SM1004TMEM4LOAD26SM100_TMEM_LOAD_32dp32b32xENS4_13SM90_TMA_LOADES19_NS4_39AutoVectorizingCopyWithAssumedAlignmentILi128EEENS4_14SM90_TMA_STOREES19_S1X_S1X_EEEvvEEEEvNT_6ParamsE --------------------------
	.section	.nv.constant0._ZN7cutlass13device_kernelINS_4gemm6kernel13GemmUniversalIN4cute5tupleIJiiiiEEENS1_10collective13CollectiveMmaINS1_35MainloopSm100TmaUmmaWarpSpecializedILi4ELi2ELi4ENS5_IJNS4_1CILi2EEESB_NSA_ILi1EEEEEEEENS5_IJNSA_ILi128EEENSA_ILi64EEESG_EEEaNS5_IJlSC_lEEEaSI_NS4_8TiledMMAINS4_8MMA_AtomIJNS4_21SM100_MMA_S8_2x1SM_SSIaaiLi128ELi64ELNS4_4UMMA5MajorE0ELSN_0ELNSM_8SaturateE0EEEEEENS4_6LayoutINS5_IJSC_SC_SC_EEENS5_IJNSA_ILi0EEEST_ST_EEEEENS5_IJNS4_10UnderscoreESW_SW_EEEEENS4_28SM100_TMA_2SM_LOAD_MULTICASTENS4_14ComposedLayoutINS4_7SwizzleILi2ELi4ELi3EEENS4_18smem_ptr_flag_bitsILi8EEENSR_INS5_IJNSA_ILi8EEESG_EEENS5_IJSG_SC_EEEEEEEvNS4_8identityENS4_18SM100_TMA_2SM_LOADES19_vS1A_EENS_8epilogue10collective18CollectiveEpilogueINS1D_23Sm100TmaWarpSpecializedILi1ELi1ELi32ELb0ELb0EEEJNS5_IJSG_SG_SG_EEENS5_IJNSR_ISG_SC_EES1J_EEEaSI_aSI_NS1D_6fusion15FusionCallbacksIS1H_NS1L_17LinearCombinationIaiaiLNS_15FloatRoundStyleE2EEES1I_S1K_JEEENS4_5SM1004TMEM4LOAD26SM100_TMEM_LOAD_32dp32b32xENS4_13SM90_TMA_LOADES19_NS4_39AutoVectorizingCopyWithAssumedAlignmentILi128EEENS4_14SM90_TMA_STOREES19_S1X_S1X_EEEvvEEEEvNT_6ParamsE,"a",@progbits
	.sectionflags	@""
	.align	4
.nv.constant0._ZN7cutlass13device_kernelINS_4gemm6kernel13GemmUniversalIN4cute5tupleIJiiiiEEENS1_10collective13CollectiveMmaINS1_35MainloopSm100TmaUmmaWarpSpecializedILi4ELi2ELi4ENS5_IJNS4_1CILi2EEESB_NSA_ILi1EEEEEEEENS5_IJNSA_ILi128EEENSA_ILi64EEESG_EEEaNS5_IJlSC_lEEEaSI_NS4_8TiledMMAINS4_8MMA_AtomIJNS4_21SM100_MMA_S8_2x1SM_SSIaaiLi128ELi64ELNS4_4UMMA5MajorE0ELSN_0ELNSM_8SaturateE0EEEEEENS4_6LayoutINS5_IJSC_SC_SC_EEENS5_IJNSA_ILi0EEEST_ST_EEEEENS5_IJNS4_10UnderscoreESW_SW_EEEEENS4_28SM100_TMA_2SM_LOAD_MULTICASTENS4_14ComposedLayoutINS4_7SwizzleILi2ELi4ELi3EEENS4_18smem_ptr_flag_bitsILi8EEENSR_INS5_IJNSA_ILi8EEESG_EEENS5_IJSG_SC_EEEEEEEvNS4_8identityENS4_18SM100_TMA_2SM_LOADES19_vS1A_EENS_8epilogue10collective18CollectiveEpilogueINS1D_23Sm100TmaWarpSpecializedILi1ELi1ELi32ELb0ELb0EEEJNS5_IJSG_SG_SG_EEENS5_IJNSR_ISG_SC_EES1J_EEEaSI_aSI_NS1D_6fusion15FusionCallbacksIS1H_NS1L_17LinearCombinationIaiaiLNS_15FloatRoundStyleE2EEES1I_S1K_JEEENS4_5SM1004TMEM4LOAD26SM100_TMEM_LOAD_32dp32b32xENS4_13SM90_TMA_LOADES19_NS4_39AutoVectorizingCopyWithAssumedAlignmentILi128EEENS4_14SM90_TMA_STOREES19_S1X_S1X_EEEvvEEEEvNT_6ParamsE:
	.zero		2944


//--------------------- SYMBOLS --------------------------

	.type		.nv.reservedSmem.offset0,@object
	.size		.nv.reservedSmem.offset0,0x4
	.type		.nv.reservedSmem.cap,@object
	.size		.nv.reservedSmem.cap,0x4
	.type		__assertfail,@function
